//
// Generated by NVIDIA NVVM Compiler
//
// Compiler Build ID: CL-36424714
// Cuda compilation tools, release 13.0, V13.0.88
// Based on NVVM 20.0.0
//

.version 9.0
.target sm_100
.address_size 64

	// .globl	_Z14thirdCollisionPiS_ii
.extern .func  (.param .b32 func_retval0) vprintf
(
	.param .b64 vprintf_param_0,
	.param .b64 vprintf_param_1
)
;
.global .align 1 .b8 $str[4] = {37, 100, 32};
.global .align 1 .b8 $str$1[2] = {10};

.visible .entry _Z14thirdCollisionPiS_ii(
	.param .u64 .ptr .align 1 _Z14thirdCollisionPiS_ii_param_0,
	.param .u64 .ptr .align 1 _Z14thirdCollisionPiS_ii_param_1,
	.param .u32 _Z14thirdCollisionPiS_ii_param_2,
	.param .u32 _Z14thirdCollisionPiS_ii_param_3
)
{
	.reg .pred 	%p<29>;
	.reg .b16 	%rs<23>;
	.reg .b32 	%r<63>;
	.reg .b64 	%rd<12>;

	ld.param.u64 	%rd3, [_Z14thirdCollisionPiS_ii_param_0];
	ld.param.u64 	%rd4, [_Z14thirdCollisionPiS_ii_param_1];
	ld.param.u32 	%r20, [_Z14thirdCollisionPiS_ii_param_2];
	ld.param.u32 	%r19, [_Z14thirdCollisionPiS_ii_param_3];
	cvta.to.global.u64 	%rd1, %rd4;
	mov.u32 	%r21, %tid.x;
	mov.u32 	%r22, %ctaid.x;
	mov.u32 	%r23, %ntid.x;
	mad.lo.s32 	%r1, %r22, %r23, %r21;
	mul.lo.s32 	%r2, %r19, %r20;
	setp.ge.s32 	%p1, %r1, %r2;
	@%p1 bra 	$L__BB0_22;
	cvta.to.global.u64 	%rd5, %rd3;
	mul.wide.s32 	%rd6, %r1, 4;
	add.s64 	%rd7, %rd5, %rd6;
	ld.global.u32 	%r3, [%rd7];
	shr.s32 	%r24, %r3, 31;
	shr.u32 	%r25, %r24, 29;
	add.s32 	%r26, %r3, %r25;
	shr.s32 	%r62, %r26, 3;
	and.b32  	%r27, %r26, -8;
	sub.s32 	%r5, %r3, %r27;
	cvt.u16.u32 	%rs3, %r5;
	cvt.s8.s32 	%rs4, %r5;
	shr.u16 	%rs5, %rs4, 13;
	and.b16  	%rs6, %rs5, 3;
	add.s16 	%rs7, %rs3, %rs6;
	cvt.s16.s8 	%rs8, %rs7;
	shr.s16 	%rs9, %rs8, 2;
	cvt.s32.s16 	%r61, %rs9;
	and.b16  	%rs10, %rs7, -4;
	sub.s16 	%rs1, %rs3, %rs10;
	and.b16  	%rs11, %rs1, 128;
	shr.u16 	%rs12, %rs11, 7;
	add.s16 	%rs13, %rs1, %rs12;
	cvt.s16.s8 	%rs14, %rs13;
	shr.s16 	%rs15, %rs14, 1;
	cvt.s32.s16 	%r58, %rs15;
	and.b16  	%rs16, %rs13, -2;
	sub.s16 	%rs2, %rs1, %rs16;
	cvt.u32.u16 	%r28, %rs2;
	cvt.s32.s8 	%r29, %r28;
	st.global.u32 	[%rd7], %r29;
	setp.lt.s32 	%p2, %r1, %r19;
	sub.s32 	%r8, %r2, %r19;
	setp.ge.s32 	%p3, %r1, %r8;
	add.s64 	%rd2, %rd1, %rd6;
	or.pred  	%p4, %p2, %p3;
	@%p4 bra 	$L__BB0_6;
	rem.s32 	%r30, %r1, %r19;
	setp.eq.s32 	%p5, %r30, 0;
	@%p5 bra 	$L__BB0_6;
	add.s32 	%r31, %r1, 1;
	rem.s32 	%r32, %r31, %r19;
	setp.eq.s32 	%p6, %r32, 0;
	@%p6 bra 	$L__BB0_6;
	and.b16  	%rs17, %rs2, 255;
	setp.eq.s16 	%p7, %rs17, 1;
	add.s16 	%rs18, %rs1, 1;
	and.b16  	%rs19, %rs18, 255;
	setp.lt.u16 	%p8, %rs19, 3;
	and.b32  	%r35, %r5, -4;
	setp.eq.s32 	%p9, %r35, 4;
	and.pred  	%p10, %p7, %p9;
	and.pred  	%p11, %p10, %p8;
	add.s32 	%r36, %r3, 7;
	setp.lt.u32 	%p12, %r36, 15;
	and.pred  	%p13, %p11, %p12;
	mov.b32 	%r60, 1;
	mov.b32 	%r59, 0;
	@%p13 bra 	$L__BB0_11;
	setp.eq.s16 	%p14, %rs17, 0;
	and.b16  	%rs21, %rs1, 254;
	setp.eq.s16 	%p15, %rs21, 2;
	and.pred  	%p16, %p14, %p15;
	add.s32 	%r39, %r5, 3;
	setp.lt.u32 	%p17, %r39, 7;
	and.pred  	%p18, %p16, %p17;
	and.b32  	%r40, %r3, -8;
	setp.eq.s32 	%p19, %r40, 8;
	and.pred  	%p20, %p18, %p19;
	mov.b32 	%r54, 1;
	mov.b32 	%r53, 0;
	mov.u32 	%r55, %r53;
	@%p20 bra 	$L__BB0_7;
$L__BB0_6:
	and.b16  	%rs22, %rs2, 255;
	setp.ne.s16 	%p21, %rs22, 1;
	mov.u32 	%r53, %r62;
	mov.u32 	%r54, %r61;
	mov.u32 	%r55, %r58;
	@%p21 bra 	$L__BB0_10;
$L__BB0_7:
	add.s32 	%r41, %r1, 1;
	rem.s32 	%r42, %r41, %r19;
	setp.ne.s32 	%p22, %r42, 0;
	@%p22 bra 	$L__BB0_9;
	atom.global.add.u32 	%r44, [%rd2], 4;
	mov.u32 	%r62, %r53;
	mov.u32 	%r61, %r54;
	mov.u32 	%r58, %r55;
	bra.uni 	$L__BB0_10;
$L__BB0_9:
	atom.global.add.u32 	%r43, [%rd2+4], 1;
	mov.u32 	%r62, %r53;
	mov.u32 	%r61, %r54;
	mov.u32 	%r58, %r55;
$L__BB0_10:
	setp.ne.s32 	%p23, %r58, 1;
	mov.u32 	%r59, %r61;
	mov.u32 	%r60, %r62;
	@%p23 bra 	$L__BB0_14;
$L__BB0_11:
	setp.ge.s32 	%p24, %r1, %r19;
	@%p24 bra 	$L__BB0_13;
	atom.global.add.u32 	%r47, [%rd2], 8;
	mov.u32 	%r61, %r59;
	mov.u32 	%r62, %r60;
	bra.uni 	$L__BB0_14;
$L__BB0_13:
	sub.s32 	%r45, %r1, %r19;
	mul.wide.s32 	%rd8, %r45, 4;
	add.s64 	%rd9, %rd1, %rd8;
	atom.global.add.u32 	%r46, [%rd9], 2;
	mov.u32 	%r61, %r59;
	mov.u32 	%r62, %r60;
$L__BB0_14:
	setp.ne.s32 	%p25, %r61, 1;
	@%p25 bra 	$L__BB0_18;
	rem.s32 	%r48, %r1, %r19;
	setp.ne.s32 	%p26, %r48, 0;
	@%p26 bra 	$L__BB0_17;
	atom.global.add.u32 	%r50, [%rd2], 1;
	bra.uni 	$L__BB0_18;
$L__BB0_17:
	atom.global.add.u32 	%r49, [%rd2+-4], 4;
$L__BB0_18:
	setp.ne.s32 	%p27, %r62, 1;
	@%p27 bra 	$L__BB0_22;
	setp.lt.s32 	%p28, %r1, %r8;
	@%p28 bra 	$L__BB0_21;
	atom.global.add.u32 	%r51, [%rd2], 2;
	bra.uni 	$L__BB0_22;
$L__BB0_21:
	mul.wide.s32 	%rd10, %r19, 4;
	add.s64 	%rd11, %rd2, %rd10;
	atom.global.add.u32 	%r52, [%rd11], 8;
$L__BB0_22:
	ret;

}
	// .globl	_Z5printPiii
.visible .entry _Z5printPiii(
	.param .u64 .ptr .align 1 _Z5printPiii_param_0,
	.param .u32 _Z5printPiii_param_1,
	.param .u32 _Z5printPiii_param_2
)
{
	.local .align 8 .b8 	__local_depot1[8];
	.reg .b64 	%SP;
	.reg .b64 	%SPL;
	.reg .pred 	%p<10>;
	.reg .b32 	%r<114>;
	.reg .b64 	%rd<32>;

	mov.u64 	%SPL, __local_depot1;
	cvta.local.u64 	%SP, %SPL;
	ld.param.u64 	%rd9, [_Z5printPiii_param_0];
	ld.param.u32 	%r17, [_Z5printPiii_param_1];
	ld.param.u32 	%r18, [_Z5printPiii_param_2];
	cvta.to.global.u64 	%rd1, %rd9;
	add.u64 	%rd10, %SP, 0;
	add.u64 	%rd2, %SPL, 0;
	mul.lo.s32 	%r1, %r18, %r17;
	setp.lt.s32 	%p1, %r1, 1;
	@%p1 bra 	$L__BB1_13;
	and.b32  	%r2, %r1, 15;
	setp.lt.u32 	%p2, %r1, 16;
	mov.b32 	%r111, 0;
	@%p2 bra 	$L__BB1_4;
	and.b32  	%r111, %r1, 2147483632;
	neg.s32 	%r109, %r111;
	add.s64 	%rd30, %rd1, 32;
	mov.u64 	%rd11, $str;
$L__BB1_3:
	.pragma "nounroll";
	ld.global.u32 	%r20, [%rd30+-32];
	st.local.u32 	[%rd2], %r20;
	cvta.global.u64 	%rd12, %rd11;
	{ // callseq 0, 0
	.param .b64 param0;
	st.param.b64 	[param0], %rd12;
	.param .b64 param1;
	st.param.b64 	[param1], %rd10;
	.param .b32 retval0;
	call.uni (retval0), 
	vprintf, 
	(
	param0, 
	param1
	);
	ld.param.b32 	%r21, [retval0];
	} // callseq 0
	ld.global.u32 	%r23, [%rd30+-28];
	st.local.u32 	[%rd2], %r23;
	{ // callseq 1, 0
	.param .b64 param0;
	st.param.b64 	[param0], %rd12;
	.param .b64 param1;
	st.param.b64 	[param1], %rd10;
	.param .b32 retval0;
	call.uni (retval0), 
	vprintf, 
	(
	param0, 
	param1
	);
	ld.param.b32 	%r24, [retval0];
	} // callseq 1
	ld.global.u32 	%r26, [%rd30+-24];
	st.local.u32 	[%rd2], %r26;
	{ // callseq 2, 0
	.param .b64 param0;
	st.param.b64 	[param0], %rd12;
	.param .b64 param1;
	st.param.b64 	[param1], %rd10;
	.param .b32 retval0;
	call.uni (retval0), 
	vprintf, 
	(
	param0, 
	param1
	);
	ld.param.b32 	%r27, [retval0];
	} // callseq 2
	ld.global.u32 	%r29, [%rd30+-20];
	st.local.u32 	[%rd2], %r29;
	{ // callseq 3, 0
	.param .b64 param0;
	st.param.b64 	[param0], %rd12;
	.param .b64 param1;
	st.param.b64 	[param1], %rd10;
	.param .b32 retval0;
	call.uni (retval0), 
	vprintf, 
	(
	param0, 
	param1
	);
	ld.param.b32 	%r30, [retval0];
	} // callseq 3
	ld.global.u32 	%r32, [%rd30+-16];
	st.local.u32 	[%rd2], %r32;
	{ // callseq 4, 0
	.param .b64 param0;
	st.param.b64 	[param0], %rd12;
	.param .b64 param1;
	st.param.b64 	[param1], %rd10;
	.param .b32 retval0;
	call.uni (retval0), 
	vprintf, 
	(
	param0, 
	param1
	);
	ld.param.b32 	%r33, [retval0];
	} // callseq 4
	ld.global.u32 	%r35, [%rd30+-12];
	st.local.u32 	[%rd2], %r35;
	{ // callseq 5, 0
	.param .b64 param0;
	st.param.b64 	[param0], %rd12;
	.param .b64 param1;
	st.param.b64 	[param1], %rd10;
	.param .b32 retval0;
	call.uni (retval0), 
	vprintf, 
	(
	param0, 
	param1
	);
	ld.param.b32 	%r36, [retval0];
	} // callseq 5
	ld.global.u32 	%r38, [%rd30+-8];
	st.local.u32 	[%rd2], %r38;
	{ // callseq 6, 0
	.param .b64 param0;
	st.param.b64 	[param0], %rd12;
	.param .b64 param1;
	st.param.b64 	[param1], %rd10;
	.param .b32 retval0;
	call.uni (retval0), 
	vprintf, 
	(
	param0, 
	param1
	);
	ld.param.b32 	%r39, [retval0];
	} // callseq 6
	ld.global.u32 	%r41, [%rd30+-4];
	st.local.u32 	[%rd2], %r41;
	{ // callseq 7, 0
	.param .b64 param0;
	st.param.b64 	[param0], %rd12;
	.param .b64 param1;
	st.param.b64 	[param1], %rd10;
	.param .b32 retval0;
	call.uni (retval0), 
	vprintf, 
	(
	param0, 
	param1
	);
	ld.param.b32 	%r42, [retval0];
	} // callseq 7
	ld.global.u32 	%r44, [%rd30];
	st.local.u32 	[%rd2], %r44;
	{ // callseq 8, 0
	.param .b64 param0;
	st.param.b64 	[param0], %rd12;
	.param .b64 param1;
	st.param.b64 	[param1], %rd10;
	.param .b32 retval0;
	call.uni (retval0), 
	vprintf, 
	(
	param0, 
	param1
	);
	ld.param.b32 	%r45, [retval0];
	} // callseq 8
	ld.global.u32 	%r47, [%rd30+4];
	st.local.u32 	[%rd2], %r47;
	{ // callseq 9, 0
	.param .b64 param0;
	st.param.b64 	[param0], %rd12;
	.param .b64 param1;
	st.param.b64 	[param1], %rd10;
	.param .b32 retval0;
	call.uni (retval0), 
	vprintf, 
	(
	param0, 
	param1
	);
	ld.param.b32 	%r48, [retval0];
	} // callseq 9
	ld.global.u32 	%r50, [%rd30+8];
	st.local.u32 	[%rd2], %r50;
	{ // callseq 10, 0
	.param .b64 param0;
	st.param.b64 	[param0], %rd12;
	.param .b64 param1;
	st.param.b64 	[param1], %rd10;
	.param .b32 retval0;
	call.uni (retval0), 
	vprintf, 
	(
	param0, 
	param1
	);
	ld.param.b32 	%r51, [retval0];
	} // callseq 10
	ld.global.u32 	%r53, [%rd30+12];
	st.local.u32 	[%rd2], %r53;
	{ // callseq 11, 0
	.param .b64 param0;
	st.param.b64 	[param0], %rd12;
	.param .b64 param1;
	st.param.b64 	[param1], %rd10;
	.param .b32 retval0;
	call.uni (retval0), 
	vprintf, 
	(
	param0, 
	param1
	);
	ld.param.b32 	%r54, [retval0];
	} // callseq 11
	ld.global.u32 	%r56, [%rd30+16];
	st.local.u32 	[%rd2], %r56;
	{ // callseq 12, 0
	.param .b64 param0;
	st.param.b64 	[param0], %rd12;
	.param .b64 param1;
	st.param.b64 	[param1], %rd10;
	.param .b32 retval0;
	call.uni (retval0), 
	vprintf, 
	(
	param0, 
	param1
	);
	ld.param.b32 	%r57, [retval0];
	} // callseq 12
	ld.global.u32 	%r59, [%rd30+20];
	st.local.u32 	[%rd2], %r59;
	{ // callseq 13, 0
	.param .b64 param0;
	st.param.b64 	[param0], %rd12;
	.param .b64 param1;
	st.param.b64 	[param1], %rd10;
	.param .b32 retval0;
	call.uni (retval0), 
	vprintf, 
	(
	param0, 
	param1
	);
	ld.param.b32 	%r60, [retval0];
	} // callseq 13
	ld.global.u32 	%r62, [%rd30+24];
	st.local.u32 	[%rd2], %r62;
	{ // callseq 14, 0
	.param .b64 param0;
	st.param.b64 	[param0], %rd12;
	.param .b64 param1;
	st.param.b64 	[param1], %rd10;
	.param .b32 retval0;
	call.uni (retval0), 
	vprintf, 
	(
	param0, 
	param1
	);
	ld.param.b32 	%r63, [retval0];
	} // callseq 14
	ld.global.u32 	%r65, [%rd30+28];
	st.local.u32 	[%rd2], %r65;
	{ // callseq 15, 0
	.param .b64 param0;
	st.param.b64 	[param0], %rd12;
	.param .b64 param1;
	st.param.b64 	[param1], %rd10;
	.param .b32 retval0;
	call.uni (retval0), 
	vprintf, 
	(
	param0, 
	param1
	);
	ld.param.b32 	%r66, [retval0];
	} // callseq 15
	add.s32 	%r109, %r109, 16;
	add.s64 	%rd30, %rd30, 64;
	setp.ne.s32 	%p3, %r109, 0;
	@%p3 bra 	$L__BB1_3;
$L__BB1_4:
	setp.eq.s32 	%p4, %r2, 0;
	@%p4 bra 	$L__BB1_13;
	and.b32  	%r8, %r1, 7;
	setp.lt.u32 	%p5, %r2, 8;
	@%p5 bra 	$L__BB1_7;
	mul.wide.u32 	%rd14, %r111, 4;
	add.s64 	%rd15, %rd1, %rd14;
	ld.global.u32 	%r68, [%rd15];
	st.local.u32 	[%rd2], %r68;
	mov.u64 	%rd16, $str;
	cvta.global.u64 	%rd17, %rd16;
	{ // callseq 16, 0
	.param .b64 param0;
	st.param.b64 	[param0], %rd17;
	.param .b64 param1;
	st.param.b64 	[param1], %rd10;
	.param .b32 retval0;
	call.uni (retval0), 
	vprintf, 
	(
	param0, 
	param1
	);
	ld.param.b32 	%r69, [retval0];
	} // callseq 16
	ld.global.u32 	%r71, [%rd15+4];
	st.local.u32 	[%rd2], %r71;
	{ // callseq 17, 0
	.param .b64 param0;
	st.param.b64 	[param0], %rd17;
	.param .b64 param1;
	st.param.b64 	[param1], %rd10;
	.param .b32 retval0;
	call.uni (retval0), 
	vprintf, 
	(
	param0, 
	param1
	);
	ld.param.b32 	%r72, [retval0];
	} // callseq 17
	ld.global.u32 	%r74, [%rd15+8];
	st.local.u32 	[%rd2], %r74;
	{ // callseq 18, 0
	.param .b64 param0;
	st.param.b64 	[param0], %rd17;
	.param .b64 param1;
	st.param.b64 	[param1], %rd10;
	.param .b32 retval0;
	call.uni (retval0), 
	vprintf, 
	(
	param0, 
	param1
	);
	ld.param.b32 	%r75, [retval0];
	} // callseq 18
	ld.global.u32 	%r77, [%rd15+12];
	st.local.u32 	[%rd2], %r77;
	{ // callseq 19, 0
	.param .b64 param0;
	st.param.b64 	[param0], %rd17;
	.param .b64 param1;
	st.param.b64 	[param1], %rd10;
	.param .b32 retval0;
	call.uni (retval0), 
	vprintf, 
	(
	param0, 
	param1
	);
	ld.param.b32 	%r78, [retval0];
	} // callseq 19
	ld.global.u32 	%r80, [%rd15+16];
	st.local.u32 	[%rd2], %r80;
	{ // callseq 20, 0
	.param .b64 param0;
	st.param.b64 	[param0], %rd17;
	.param .b64 param1;
	st.param.b64 	[param1], %rd10;
	.param .b32 retval0;
	call.uni (retval0), 
	vprintf, 
	(
	param0, 
	param1
	);
	ld.param.b32 	%r81, [retval0];
	} // callseq 20
	ld.global.u32 	%r83, [%rd15+20];
	st.local.u32 	[%rd2], %r83;
	{ // callseq 21, 0
	.param .b64 param0;
	st.param.b64 	[param0], %rd17;
	.param .b64 param1;
	st.param.b64 	[param1], %rd10;
	.param .b32 retval0;
	call.uni (retval0), 
	vprintf, 
	(
	param0, 
	param1
	);
	ld.param.b32 	%r84, [retval0];
	} // callseq 21
	ld.global.u32 	%r86, [%rd15+24];
	st.local.u32 	[%rd2], %r86;
	{ // callseq 22, 0
	.param .b64 param0;
	st.param.b64 	[param0], %rd17;
	.param .b64 param1;
	st.param.b64 	[param1], %rd10;
	.param .b32 retval0;
	call.uni (retval0), 
	vprintf, 
	(
	param0, 
	param1
	);
	ld.param.b32 	%r87, [retval0];
	} // callseq 22
	ld.global.u32 	%r89, [%rd15+28];
	st.local.u32 	[%rd2], %r89;
	{ // callseq 23, 0
	.param .b64 param0;
	st.param.b64 	[param0], %rd17;
	.param .b64 param1;
	st.param.b64 	[param1], %rd10;
	.param .b32 retval0;
	call.uni (retval0), 
	vprintf, 
	(
	param0, 
	param1
	);
	ld.param.b32 	%r90, [retval0];
	} // callseq 23
	add.s32 	%r111, %r111, 8;
$L__BB1_7:
	setp.eq.s32 	%p6, %r8, 0;
	@%p6 bra 	$L__BB1_13;
	and.b32  	%r11, %r1, 3;
	setp.lt.u32 	%p7, %r8, 4;
	@%p7 bra 	$L__BB1_10;
	mul.wide.u32 	%rd19, %r111, 4;
	add.s64 	%rd20, %rd1, %rd19;
	ld.global.u32 	%r92, [%rd20];
	st.local.u32 	[%rd2], %r92;
	mov.u64 	%rd21, $str;
	cvta.global.u64 	%rd22, %rd21;
	{ // callseq 24, 0
	.param .b64 param0;
	st.param.b64 	[param0], %rd22;
	.param .b64 param1;
	st.param.b64 	[param1], %rd10;
	.param .b32 retval0;
	call.uni (retval0), 
	vprintf, 
	(
	param0, 
	param1
	);
	ld.param.b32 	%r93, [retval0];
	} // callseq 24
	ld.global.u32 	%r95, [%rd20+4];
	st.local.u32 	[%rd2], %r95;
	{ // callseq 25, 0
	.param .b64 param0;
	st.param.b64 	[param0], %rd22;
	.param .b64 param1;
	st.param.b64 	[param1], %rd10;
	.param .b32 retval0;
	call.uni (retval0), 
	vprintf, 
	(
	param0, 
	param1
	);
	ld.param.b32 	%r96, [retval0];
	} // callseq 25
	ld.global.u32 	%r98, [%rd20+8];
	st.local.u32 	[%rd2], %r98;
	{ // callseq 26, 0
	.param .b64 param0;
	st.param.b64 	[param0], %rd22;
	.param .b64 param1;
	st.param.b64 	[param1], %rd10;
	.param .b32 retval0;
	call.uni (retval0), 
	vprintf, 
	(
	param0, 
	param1
	);
	ld.param.b32 	%r99, [retval0];
	} // callseq 26
	ld.global.u32 	%r101, [%rd20+12];
	st.local.u32 	[%rd2], %r101;
	{ // callseq 27, 0
	.param .b64 param0;
	st.param.b64 	[param0], %rd22;
	.param .b64 param1;
	st.param.b64 	[param1], %rd10;
	.param .b32 retval0;
	call.uni (retval0), 
	vprintf, 
	(
	param0, 
	param1
	);
	ld.param.b32 	%r102, [retval0];
	} // callseq 27
	add.s32 	%r111, %r111, 4;
$L__BB1_10:
	setp.eq.s32 	%p8, %r11, 0;
	@%p8 bra 	$L__BB1_13;
	mul.wide.u32 	%rd24, %r111, 4;
	add.s64 	%rd31, %rd1, %rd24;
	neg.s32 	%r113, %r11;
	mov.u64 	%rd25, $str;
$L__BB1_12:
	.pragma "nounroll";
	ld.global.u32 	%r104, [%rd31];
	st.local.u32 	[%rd2], %r104;
	cvta.global.u64 	%rd26, %rd25;
	{ // callseq 28, 0
	.param .b64 param0;
	st.param.b64 	[param0], %rd26;
	.param .b64 param1;
	st.param.b64 	[param1], %rd10;
	.param .b32 retval0;
	call.uni (retval0), 
	vprintf, 
	(
	param0, 
	param1
	);
	ld.param.b32 	%r105, [retval0];
	} // callseq 28
	add.s64 	%rd31, %rd31, 4;
	add.s32 	%r113, %r113, 1;
	setp.ne.s32 	%p9, %r113, 0;
	@%p9 bra 	$L__BB1_12;
$L__BB1_13:
	mov.u64 	%rd28, $str$1;
	cvta.global.u64 	%rd29, %rd28;
	{ // callseq 29, 0
	.param .b64 param0;
	st.param.b64 	[param0], %rd29;
	.param .b64 param1;
	st.param.b64 	[param1], 0;
	.param .b32 retval0;
	call.uni (retval0), 
	vprintf, 
	(
	param0, 
	param1
	);
	ld.param.b32 	%r107, [retval0];
	} // callseq 29
	ret;

}
	// .globl	_Z14thirdFinalStepPiS_ii
.visible .entry _Z14thirdFinalStepPiS_ii(
	.param .u64 .ptr .align 1 _Z14thirdFinalStepPiS_ii_param_0,
	.param .u64 .ptr .align 1 _Z14thirdFinalStepPiS_ii_param_1,
	.param .u32 _Z14thirdFinalStepPiS_ii_param_2,
	.param .u32 _Z14thirdFinalStepPiS_ii_param_3
)
{
	.reg .pred 	%p<2>;
	.reg .b32 	%r<9>;
	.reg .b64 	%rd<8>;

	ld.param.u64 	%rd1, [_Z14thirdFinalStepPiS_ii_param_0];
	ld.param.u64 	%rd2, [_Z14thirdFinalStepPiS_ii_param_1];
	ld.param.u32 	%r2, [_Z14thirdFinalStepPiS_ii_param_2];
	ld.param.u32 	%r3, [_Z14thirdFinalStepPiS_ii_param_3];
	mov.u32 	%r4, %tid.x;
	mov.u32 	%r5, %ctaid.x;
	mov.u32 	%r6, %ntid.x;
	mad.lo.s32 	%r1, %r5, %r6, %r4;
	mul.lo.s32 	%r7, %r3, %r2;
	setp.ge.s32 	%p1, %r1, %r7;
	@%p1 bra 	$L__BB2_2;
	cvta.to.global.u64 	%rd3, %rd2;
	cvta.to.global.u64 	%rd4, %rd1;
	mul.wide.s32 	%rd5, %r1, 4;
	add.s64 	%rd6, %rd3, %rd5;
	ld.global.u32 	%r8, [%rd6];
	add.s64 	%rd7, %rd4, %rd5;
	st.global.u32 	[%rd7], %r8;
$L__BB2_2:
	ret;

}


// ===== COMPILED SASS (sm_100) =====

	.target	sm_100

	.elftype	@"ET_EXEC"


//--------------------- .note.nv.tkinfo           --------------------------
	.section	.note.nv.tkinfo,"",@"SHT_NOTE"
	.sectionflags	@"SHF_NOTE_NV_TKINFO"
	.tkinfo
        /*0018*/ 	.word	0x00000002
        /*0030*/ 	.string	""
        /*0030*/ 	.string	"ptxas"
        /*0030*/ 	.string	"Cuda compilation tools, release 13.0, V13.0.88"
        /*0030*/ 	.string	"Build cuda_13.0.r13.0/compiler.36424714_0"
        /*0030*/ 	.string	"-arch sm_100 -m 64 "



//--------------------- .note.nv.cuinfo           --------------------------
	.section	.note.nv.cuinfo,"",@"SHT_NOTE"
	.sectionflags	@"SHF_NOTE_NV_CUINFO"
        /*0018*/ 	.short	0x0002
        /*001a*/ 	.short	0x0064
        /*001c*/ 	.short	0x0082
	.zero		2


//--------------------- .nv.info                  --------------------------
	.section	.nv.info,"",@"SHT_CUDA_INFO"
	.align	4


	//----- nvinfo : EIATTR_REGCOUNT
	.align		4
        /*0000*/ 	.byte	0x04, 0x2f
        /*0002*/ 	.short	(.L_3 - .L_2)
	.align		4
.L_2:
        /*0004*/ 	.word	index@(_Z14thirdCollisionPiS_ii)
        /*0008*/ 	.word	0x00000017


	//----- nvinfo : EIATTR_FRAME_SIZE
	.align		4
.L_3:
        /*000c*/ 	.byte	0x04, 0x11
        /*000e*/ 	.short	(.L_5 - .L_4)
	.align		4
.L_4:
        /*0010*/ 	.word	index@(_Z14thirdCollisionPiS_ii)
        /*0014*/ 	.word	0x00000000


	//----- nvinfo : EIATTR_REGCOUNT
	.align		4
.L_5:
        /*0018*/ 	.byte	0x04, 0x2f
        /*001a*/ 	.short	(.L_7 - .L_6)
	.align		4
.L_6:
        /*001c*/ 	.word	index@(_Z5printPiii)
        /*0020*/ 	.word	0x0000001d


	//----- nvinfo : EIATTR_FRAME_SIZE
	.align		4
.L_7:
        /*0024*/ 	.byte	0x04, 0x11
        /*0026*/ 	.short	(.L_9 - .L_8)
	.align		4
.L_8:
        /*0028*/ 	.word	index@(_Z5printPiii)
        /*002c*/ 	.word	0x00000008


	//----- nvinfo : EIATTR_REGCOUNT
	.align		4
.L_9:
        /*0030*/ 	.byte	0x04, 0x2f
        /*0032*/ 	.short	(.L_11 - .L_10)
	.align		4
.L_10:
        /*0034*/ 	.word	index@(_Z14thirdFinalStepPiS_ii)
        /*0038*/ 	.word	0x0000000a


	//----- nvinfo : EIATTR_FRAME_SIZE
	.align		4
.L_11:
        /*003c*/ 	.byte	0x04, 0x11
        /*003e*/ 	.short	(.L_13 - .L_12)
	.align		4
.L_12:
        /*0040*/ 	.word	index@(_Z14thirdFinalStepPiS_ii)
        /*0044*/ 	.word	0x00000000


	//----- nvinfo : EIATTR_MIN_STACK_SIZE
	.align		4
.L_13:
        /*0048*/ 	.byte	0x04, 0x12
        /*004a*/ 	.short	(.L_15 - .L_14)
	.align		4
.L_14:
        /*004c*/ 	.word	index@(_Z14thirdFinalStepPiS_ii)
        /*0050*/ 	.word	0x00000000


	//----- nvinfo : EIATTR_MIN_STACK_SIZE
	.align		4
.L_15:
        /*0054*/ 	.byte	0x04, 0x12
        /*0056*/ 	.short	(.L_17 - .L_16)
	.align		4
.L_16:
        /*0058*/ 	.word	index@(_Z5printPiii)
        /*005c*/ 	.word	0x00000008


	//----- nvinfo : EIATTR_MIN_STACK_SIZE
	.align		4
.L_17:
        /*0060*/ 	.byte	0x04, 0x12
        /*0062*/ 	.short	(.L_19 - .L_18)
	.align		4
.L_18:
        /*0064*/ 	.word	index@(_Z14thirdCollisionPiS_ii)
        /*0068*/ 	.word	0x00000000
.L_19:


//--------------------- .nv.compat                --------------------------
	.section	.nv.compat,"",@"SHT_CUDA_COMPAT_INFO"
	.align	4
        /*0000*/ 	.byte	0x02, 0x09, 0x00, 0x00, 0x02, 0x02, 0x01, 0x00, 0x02, 0x05, 0x05, 0x00, 0x03, 0x07, 0x01, 0x01
        /*0010*/ 	.byte	0x02, 0x03, 0x00, 0x00, 0x02, 0x06, 0x01, 0x00, 0x04, 0x0b, 0x08, 0x00, 0x09, 0x00, 0x00, 0x00
        /*0020*/ 	.byte	0x00, 0x00, 0x00, 0x00


//--------------------- .nv.info._Z14thirdFinalStepPiS_ii --------------------------
	.section	.nv.info._Z14thirdFinalStepPiS_ii,"",@"SHT_CUDA_INFO"
	.sectionflags	@""
	.align	4


	//----- nvinfo : EIATTR_CUDA_API_VERSION
	.align		4
        /*0000*/ 	.byte	0x04, 0x37
        /*0002*/ 	.short	(.L_21 - .L_20)
.L_20:
        /*0004*/ 	.word	0x00000082


	//----- nvinfo : EIATTR_KPARAM_INFO
	.align		4
.L_21:
        /*0008*/ 	.byte	0x04, 0x17
        /*000a*/ 	.short	(.L_23 - .L_22)
.L_22:
        /*000c*/ 	.word	0x00000000
        /*0010*/ 	.short	0x0003
        /*0012*/ 	.short	0x0014
        /*0014*/ 	.byte	0x00, 0xf0, 0x11, 0x00


	//----- nvinfo : EIATTR_KPARAM_INFO
	.align		4
.L_23:
        /*0018*/ 	.byte	0x04, 0x17
        /*001a*/ 	.short	(.L_25 - .L_24)
.L_24:
        /*001c*/ 	.word	0x00000000
        /*0020*/ 	.short	0x0002
        /*0022*/ 	.short	0x0010
        /*0024*/ 	.byte	0x00, 0xf0, 0x11, 0x00


	//----- nvinfo : EIATTR_KPARAM_INFO
	.align		4
.L_25:
        /*0028*/ 	.byte	0x04, 0x17
        /*002a*/ 	.short	(.L_27 - .L_26)
.L_26:
        /*002c*/ 	.word	0x00000000
        /*0030*/ 	.short	0x0001
        /*0032*/ 	.short	0x0008
        /*0034*/ 	.byte	0x00, 0xf5, 0x21, 0x00


	//----- nvinfo : EIATTR_KPARAM_INFO
	.align		4
.L_27:
        /*0038*/ 	.byte	0x04, 0x17
        /*003a*/ 	.short	(.L_29 - .L_28)
.L_28:
        /*003c*/ 	.word	0x00000000
        /*0040*/ 	.short	0x0000
        /*0042*/ 	.short	0x0000
        /*0044*/ 	.byte	0x00, 0xf5, 0x21, 0x00


	//----- nvinfo : EIATTR_SPARSE_MMA_MASK
	.align		4
.L_29:
        /*0048*/ 	.byte	0x03, 0x50
        /*004a*/ 	.short	0x0000


	//----- nvinfo : EIATTR_MAXREG_COUNT
	.align		4
        /*004c*/ 	.byte	0x03, 0x1b
        /*004e*/ 	.short	0x00ff


	//----- nvinfo : EIATTR_MERCURY_ISA_VERSION
	.align		4
        /*0050*/ 	.byte	0x03, 0x5f
        /*0052*/ 	.short	0x0101


	//----- nvinfo : EIATTR_VRC_CTA_INIT_COUNT
	.align		4
        /*0054*/ 	.byte	0x02, 0x4a
	.zero		1
	.zero		1


	//----- nvinfo : EIATTR_EXIT_INSTR_OFFSETS
	.align		4
        /*0058*/ 	.byte	0x04, 0x1c
        /*005a*/ 	.short	(.L_31 - .L_30)


	//   ....[0]....
.L_30:
        /*005c*/ 	.word	0x00000080


	//   ....[1]....
        /*0060*/ 	.word	0x00000100


	//----- nvinfo : EIATTR_CBANK_PARAM_SIZE
	.align		4
.L_31:
        /*0064*/ 	.byte	0x03, 0x19
        /*0066*/ 	.short	0x0018


	//----- nvinfo : EIATTR_PARAM_CBANK
	.align		4
        /*0068*/ 	.byte	0x04, 0x0a
        /*006a*/ 	.short	(.L_33 - .L_32)
	.align		4
.L_32:
        /*006c*/ 	.word	index@(.nv.constant0._Z14thirdFinalStepPiS_ii)
        /*0070*/ 	.short	0x0380
        /*0072*/ 	.short	0x0018


	//----- nvinfo : EIATTR_SW_WAR
	.align		4
.L_33:
        /*0074*/ 	.byte	0x04, 0x36
        /*0076*/ 	.short	(.L_35 - .L_34)
.L_34:
        /*0078*/ 	.word	0x00000008
.L_35:


//--------------------- .nv.info._Z5printPiii     --------------------------
	.section	.nv.info._Z5printPiii,"",@"SHT_CUDA_INFO"
	.sectionflags	@""
	.align	4


	//----- nvinfo : EIATTR_CUDA_API_VERSION
	.align		4
        /*0000*/ 	.byte	0x04, 0x37
        /*0002*/ 	.short	(.L_37 - .L_36)
.L_36:
        /*0004*/ 	.word	0x00000082


	//----- nvinfo : EIATTR_KPARAM_INFO
	.align		4
.L_37:
        /*0008*/ 	.byte	0x04, 0x17
        /*000a*/ 	.short	(.L_39 - .L_38)
.L_38:
        /*000c*/ 	.word	0x00000000
        /*0010*/ 	.short	0x0002
        /*0012*/ 	.short	0x000c
        /*0014*/ 	.byte	0x00, 0xf0, 0x11, 0x00


	//----- nvinfo : EIATTR_KPARAM_INFO
	.align		4
.L_39:
        /*0018*/ 	.byte	0x04, 0x17
        /*001a*/ 	.short	(.L_41 - .L_40)
.L_40:
        /*001c*/ 	.word	0x00000000
        /*0020*/ 	.short	0x0001
        /*0022*/ 	.short	0x0008
        /*0024*/ 	.byte	0x00, 0xf0, 0x11, 0x00


	//----- nvinfo : EIATTR_KPARAM_INFO
	.align		4
.L_41:
        /*0028*/ 	.byte	0x04, 0x17
        /*002a*/ 	.short	(.L_43 - .L_42)
.L_42:
        /*002c*/ 	.word	0x00000000
        /*0030*/ 	.short	0x0000
        /*0032*/ 	.short	0x0000
        /*0034*/ 	.byte	0x00, 0xf5, 0x21, 0x00


	//----- nvinfo : EIATTR_SPARSE_MMA_MASK
	.align		4
.L_43:
        /*0038*/ 	.byte	0x03, 0x50
        /*003a*/ 	.short	0x0000


	//----- nvinfo : EIATTR_MAXREG_COUNT
	.align		4
        /*003c*/ 	.byte	0x03, 0x1b
        /*003e*/ 	.short	0x00ff


	//----- nvinfo : EIATTR_EXTERNS
	.align		4
        /*0040*/ 	.byte	0x04, 0x0f
        /*0042*/ 	.short	(.L_45 - .L_44)


	//   ....[0]....
	.align		4
.L_44:
        /*0044*/ 	.word	index@(vprintf)


	//----- nvinfo : EIATTR_MERCURY_ISA_VERSION
	.align		4
.L_45:
        /*0048*/ 	.byte	0x03, 0x5f
        /*004a*/ 	.short	0x0101


	//----- nvinfo : EIATTR_VRC_CTA_INIT_COUNT
	.align		4
        /*004c*/ 	.byte	0x02, 0x4a
	.zero		1
	.zero		1


	//----- nvinfo : EIATTR_SYSCALL_OFFSETS
	.align		4
        /*0050*/ 	.byte	0x04, 0x46
        /*0052*/ 	.short	(.L_47 - .L_46)


	//   ....[0]....
.L_46:
        /*0054*/ 	.word	0x00000240


	//   ....[1]....
        /*0058*/ 	.word	0x000002e0


	//   ....[2]....
        /*005c*/ 	.word	0x00000380


	//   ....[3]....
        /*0060*/ 	.word	0x00000420


	//   ....[4]....
        /*0064*/ 	.word	0x000004c0


	//   ....[5]....
        /*0068*/ 	.word	0x00000560


	//   ....[6]....
        /*006c*/ 	.word	0x00000600


	//   ....[7]....
        /*0070*/ 	.word	0x000006a0


	//   ....[8]....
        /*0074*/ 	.word	0x00000740


	//   ....[9]....
        /*0078*/ 	.word	0x000007e0


	//   ....[10]....
        /*007c*/ 	.word	0x00000880


	//   ....[11]....
        /*0080*/ 	.word	0x00000920


	//   ....[12]....
        /*0084*/ 	.word	0x000009c0


	//   ....[13]....
        /*0088*/ 	.word	0x00000a60


	//   ....[14]....
        /*008c*/ 	.word	0x00000b00


	//   ....[15]....
        /*0090*/ 	.word	0x00000ba0


	//   ....[16]....
        /*0094*/ 	.word	0x00000d20


	//   ....[17]....
        /*0098*/ 	.word	0x00000dc0


	//   ....[18]....
        /*009c*/ 	.word	0x00000e60


	//   ....[19]....
        /*00a0*/ 	.word	0x00000f00


	//   ....[20]....
        /*00a4*/ 	.word	0x00000fa0


	//   ....[21]....
        /*00a8*/ 	.word	0x00001040


	//   ....[22]....
        /*00ac*/ 	.word	0x000010e0


	//   ....[23]....
        /*00b0*/ 	.word	0x00001180


	//   ....[24]....
        /*00b4*/ 	.word	0x000012b0


	//   ....[25]....
        /*00b8*/ 	.word	0x00001350


	//   ....[26]....
        /*00bc*/ 	.word	0x000013f0


	//   ....[27]....
        /*00c0*/ 	.word	0x00001490


	//   ....[28]....
        /*00c4*/ 	.word	0x000015f0


	//   ....[29]....
        /*00c8*/ 	.word	0x000016c0


	//----- nvinfo : EIATTR_EXIT_INSTR_OFFSETS
	.align		4
.L_47:
        /*00cc*/ 	.byte	0x04, 0x1c
        /*00ce*/ 	.short	(.L_49 - .L_48)


	//   ....[0]....
.L_48:
        /*00d0*/ 	.word	0x000016d0


	//----- nvinfo : EIATTR_CRS_STACK_SIZE
	.align		4
.L_49:
        /*00d4*/ 	.byte	0x04, 0x1e
        /*00d6*/ 	.short	(.L_51 - .L_50)
.L_50:
        /*00d8*/ 	.word	0x00000000


	//----- nvinfo : EIATTR_CBANK_PARAM_SIZE
	.align		4
.L_51:
        /*00dc*/ 	.byte	0x03, 0x19
        /*00de*/ 	.short	0x0010


	//----- nvinfo : EIATTR_PARAM_CBANK
	.align		4
        /*00e0*/ 	.byte	0x04, 0x0a
        /*00e2*/ 	.short	(.L_53 - .L_52)
	.align		4
.L_52:
        /*00e4*/ 	.word	index@(.nv.constant0._Z5printPiii)
        /*00e8*/ 	.short	0x0380
        /*00ea*/ 	.short	0x0010


	//----- nvinfo : EIATTR_SW_WAR
	.align		4
.L_53:
        /*00ec*/ 	.byte	0x04, 0x36
        /*00ee*/ 	.short	(.L_55 - .L_54)
.L_54:
        /*00f0*/ 	.word	0x00000008
.L_55:


//--------------------- .nv.info._Z14thirdCollisionPiS_ii --------------------------
	.section	.nv.info._Z14thirdCollisionPiS_ii,"",@"SHT_CUDA_INFO"
	.sectionflags	@""
	.align	4


	//----- nvinfo : EIATTR_CUDA_API_VERSION
	.align		4
        /*0000*/ 	.byte	0x04, 0x37
        /*0002*/ 	.short	(.L_57 - .L_56)
.L_56:
        /*0004*/ 	.word	0x00000082


	//----- nvinfo : EIATTR_KPARAM_INFO
	.align		4
.L_57:
        /*0008*/ 	.byte	0x04, 0x17
        /*000a*/ 	.short	(.L_59 - .L_58)
.L_58:
        /*000c*/ 	.word	0x00000000
        /*0010*/ 	.short	0x0003
        /*0012*/ 	.short	0x0014
        /*0014*/ 	.byte	0x00, 0xf0, 0x11, 0x00


	//----- nvinfo : EIATTR_KPARAM_INFO
	.align		4
.L_59:
        /*0018*/ 	.byte	0x04, 0x17
        /*001a*/ 	.short	(.L_61 - .L_60)
.L_60:
        /*001c*/ 	.word	0x00000000
        /*0020*/ 	.short	0x0002
        /*0022*/ 	.short	0x0010
        /*0024*/ 	.byte	0x00, 0xf0, 0x11, 0x00


	//----- nvinfo : EIATTR_KPARAM_INFO
	.align		4
.L_61:
        /*0028*/ 	.byte	0x04, 0x17
        /*002a*/ 	.short	(.L_63 - .L_62)
.L_62:
        /*002c*/ 	.word	0x00000000
        /*0030*/ 	.short	0x0001
        /*0032*/ 	.short	0x0008
        /*0034*/ 	.byte	0x00, 0xf5, 0x21, 0x00


	//----- nvinfo : EIATTR_KPARAM_INFO
	.align		4
.L_63:
        /*0038*/ 	.byte	0x04, 0x17
        /*003a*/ 	.short	(.L_65 - .L_64)
.L_64:
        /*003c*/ 	.word	0x00000000
        /*0040*/ 	.short	0x0000
        /*0042*/ 	.short	0x0000
        /*0044*/ 	.byte	0x00, 0xf5, 0x21, 0x00


	//----- nvinfo : EIATTR_SPARSE_MMA_MASK
	.align		4
.L_65:
        /*0048*/ 	.byte	0x03, 0x50
        /*004a*/ 	.short	0x0000


	//----- nvinfo : EIATTR_MAXREG_COUNT
	.align		4
        /*004c*/ 	.byte	0x03, 0x1b
        /*004e*/ 	.short	0x00ff


	//----- nvinfo : EIATTR_MERCURY_ISA_VERSION
	.align		4
        /*0050*/ 	.byte	0x03, 0x5f
        /*0052*/ 	.short	0x0101


	//----- nvinfo : EIATTR_VRC_CTA_INIT_COUNT
	.align		4
        /*0054*/ 	.byte	0x02, 0x4a
	.zero		1
	.zero		1


	//----- nvinfo : EIATTR_EXIT_INSTR_OFFSETS
	.align		4
        /*0058*/ 	.byte	0x04, 0x1c
        /*005a*/ 	.short	(.L_67 - .L_66)


	//   ....[0]....
.L_66:
        /*005c*/ 	.word	0x00000080


	//   ....[1]....
        /*0060*/ 	.word	0x00000d40


	//   ....[2]....
        /*0064*/ 	.word	0x00000d90


	//   ....[3]....
        /*0068*/ 	.word	0x00000dd0


	//----- nvinfo : EIATTR_CRS_STACK_SIZE
	.align		4
.L_67:
        /*006c*/ 	.byte	0x04, 0x1e
        /*006e*/ 	.short	(.L_69 - .L_68)
.L_68:
        /*0070*/ 	.word	0x00000000


	//----- nvinfo : EIATTR_CBANK_PARAM_SIZE
	.align		4
.L_69:
        /*0074*/ 	.byte	0x03, 0x19
        /*0076*/ 	.short	0x0018


	//----- nvinfo : EIATTR_PARAM_CBANK
	.align		4
        /*0078*/ 	.byte	0x04, 0x0a
        /*007a*/ 	.short	(.L_71 - .L_70)
	.align		4
.L_70:
        /*007c*/ 	.word	index@(.nv.constant0._Z14thirdCollisionPiS_ii)
        /*0080*/ 	.short	0x0380
        /*0082*/ 	.short	0x0018


	//----- nvinfo : EIATTR_SW_WAR
	.align		4
.L_71:
        /*0084*/ 	.byte	0x04, 0x36
        /*0086*/ 	.short	(.L_73 - .L_72)
.L_72:
        /*0088*/ 	.word	0x00000008
.L_73:


//--------------------- .nv.callgraph             --------------------------
	.section	.nv.callgraph,"",@"SHT_CUDA_CALLGRAPH"
	.align	4
	.sectionentsize	8
	.align		4
        /*0000*/ 	.word	0x00000000
	.align		4
        /*0004*/ 	.word	0xffffffff
	.align		4
        /*0008*/ 	.word	index@(_Z5printPiii)
	.align		4
        /*000c*/ 	.word	index@(vprintf)
	.align		4
        /*0010*/ 	.word	0x00000000
	.align		4
        /*0014*/ 	.word	0xfffffffe
	.align		4
        /*0018*/ 	.word	0x00000000
	.align		4
        /*001c*/ 	.word	0xfffffffd
	.align		4
        /*0020*/ 	.word	0x00000000
	.align		4
        /*0024*/ 	.word	0xfffffffc


//--------------------- .nv.constant4             --------------------------
	.section	.nv.constant4,"a",@progbits
	.align	8
	.align		8
.nv.constant4:
        /*0000*/ 	.dword	$str
	.align		8
        /*0008*/ 	.dword	$str$1
	.align		8
        /*0010*/ 	.dword	vprintf


//--------------------- .text._Z14thirdFinalStepPiS_ii --------------------------
	.section	.text._Z14thirdFinalStepPiS_ii,"ax",@progbits
	.align	128
        .global         _Z14thirdFinalStepPiS_ii
        .type           _Z14thirdFinalStepPiS_ii,@function
        .size           _Z14thirdFinalStepPiS_ii,(.L_x_54 - _Z14thirdFinalStepPiS_ii)
        .other          _Z14thirdFinalStepPiS_ii,@"STO_CUDA_ENTRY STV_DEFAULT"
_Z14thirdFinalStepPiS_ii:
.text._Z14thirdFinalStepPiS_ii:
[----:B------:R-:W-:Y:S01]  /*0000*/  LDC R1, c[0x0][0x37c] ;  /* 0x0000df00ff017b82 */ /* 0x000fe20000000800 */
[----:B------:R-:W0:Y:S07]  /*0010*/  S2R R7, SR_TID.X ;  /* 0x0000000000077919 */ /* 0x000e2e0000002100 */
[----:B------:R-:W0:Y:S01]  /*0020*/  S2UR UR6, SR_CTAID.X ;  /* 0x00000000000679c3 */ /* 0x000e220000002500 */
[----:B------:R-:W1:Y:S07]  /*0030*/  LDCU.64 UR4, c[0x0][0x390] ;  /* 0x00007200ff0477ac */ /* 0x000e6e0008000a00 */
[----:B------:R-:W0:Y:S01]  /*0040*/  LDC R0, c[0x0][0x360] ;  /* 0x0000d800ff007b82 */ /* 0x000e220000000800 */
[----:B-1----:R-:W-:Y:S01]  /*0050*/  UIMAD UR4, UR5, UR4, URZ ;  /* 0x00000004050472a4 */ /* 0x002fe2000f8e02ff */
[----:B0-----:R-:W-:-:S05]  /*0060*/  IMAD R7, R0, UR6, R7 ;  /* 0x0000000600077c24 */ /* 0x001fca000f8e0207 */
[----:B------:R-:W-:-:S13]  /*0070*/  ISETP.GE.AND P0, PT, R7, UR4, PT ;  /* 0x0000000407007c0c */ /* 0x000fda000bf06270 */
[----:B------:R-:W-:Y:S05]  /*0080*/  @P0 EXIT ;  /* 0x000000000000094d */ /* 0x000fea0003800000 */
[----:B------:R-:W0:Y:S01]  /*0090*/  LDC.64 R2, c[0x0][0x388] ;  /* 0x0000e200ff027b82 */ /* 0x000e220000000a00 */
[----:B------:R-:W1:Y:S07]  /*00a0*/  LDCU.64 UR4, c[0x0][0x358] ;  /* 0x00006b00ff0477ac */ /* 0x000e6e0008000a00 */
[----:B------:R-:W2:Y:S01]  /*00b0*/  LDC.64 R4, c[0x0][0x380] ;  /* 0x0000e000ff047b82 */ /* 0x000ea20000000a00 */
[----:B0-----:R-:W-:-:S06]  /*00c0*/  IMAD.WIDE R2, R7, 0x4, R2 ;  /* 0x0000000407027825 */ /* 0x001fcc00078e0202 */
[----:B-1----:R-:W3:Y:S01]  /*00d0*/  LDG.E R3, desc[UR4][R2.64] ;  /* 0x0000000402037981 */ /* 0x002ee2000c1e1900 */
[----:B--2---:R-:W-:-:S05]  /*00e0*/  IMAD.WIDE R4, R7, 0x4, R4 ;  /* 0x0000000407047825 */ /* 0x004fca00078e0204 */
[----:B---3--:R-:W-:Y:S01]  /*00f0*/  STG.E desc[UR4][R4.64], R3 ;  /* 0x0000000304007986 */ /* 0x008fe2000c101904 */
[----:B------:R-:W-:Y:S05]  /*0100*/  EXIT ;  /* 0x000000000000794d */ /* 0x000fea0003800000 */
.L_x_0:
[----:B------:R-:W-:-:S00]  /*0110*/  BRA `(.L_x_0) ;  /* 0xfffffffc00fc7947 */ /* 0x000fc0000383ffff */
[----:B------:R-:W-:-:S00]  /*0120*/  NOP ;  /* 0x0000000000007918 */ /* 0x000fc00000000000 */
        /* <DEDUP_REMOVED lines=13> */
.L_x_54:


//--------------------- .text._Z5printPiii        --------------------------
	.section	.text._Z5printPiii,"ax",@progbits
	.align	128
        .global         _Z5printPiii
        .type           _Z5printPiii,@function
        .size           _Z5printPiii,(.L_x_55 - _Z5printPiii)
        .other          _Z5printPiii,@"STO_CUDA_ENTRY STV_DEFAULT"
_Z5printPiii:
.text._Z5printPiii:
[----:B------:R-:W0:Y:S08]  /*0000*/  LDC R1, c[0x0][0x37c] ;  /* 0x0000df00ff017b82 */ /* 0x000e300000000800 */
[----:B------:R-:W1:Y:S01]  /*0010*/  LDC.64 R24, c[0x0][0x388] ;  /* 0x0000e200ff187b82 */ /* 0x000e620000000a00 */
[----:B------:R-:W2:Y:S01]  /*0020*/  LDCU UR4, c[0x0][0x2f8] ;  /* 0x00005f00ff0477ac */ /* 0x000ea20008000800 */
[----:B0-----:R-:W-:Y:S01]  /*0030*/  VIADD R1, R1, 0xfffffff8 ;  /* 0xfffffff801017836 */ /* 0x001fe20000000000 */
[----:B------:R-:W0:Y:S04]  /*0040*/  LDCU UR5, c[0x0][0x2fc] ;  /* 0x00005f80ff0577ac */ /* 0x000e280008000800 */
[----:B--2---:R-:W-:Y:S01]  /*0050*/  IADD3 R2, P1, PT, R1, UR4, RZ ;  /* 0x0000000401027c10 */ /* 0x004fe2000ff3e0ff */
[----:B-1----:R-:W-:-:S04]  /*0060*/  IMAD R24, R25, R24, RZ ;  /* 0x0000001819187224 */ /* 0x002fc800078e02ff */
[----:B0-----:R-:W-:Y:S01]  /*0070*/  IMAD.X R18, RZ, RZ, UR5, P1 ;  /* 0x00000005ff127e24 */ /* 0x001fe200088e06ff */
[----:B------:R-:W-:-:S13]  /*0080*/  ISETP.GE.AND P0, PT, R24, 0x1, PT ;  /* 0x000000011800780c */ /* 0x000fda0003f06270 */
[----:B------:R-:W-:Y:S05]  /*0090*/  @!P0 BRA `(.L_x_1) ;  /* 0x00000014006c8947 */ /* 0x000fea0003800000 */
[C---:B------:R-:W-:Y:S01]  /*00a0*/  ISETP.GE.U32.AND P0, PT, R24.reuse, 0x10, PT ;  /* 0x000000101800780c */ /* 0x040fe20003f06070 */
[----:B------:R-:W0:Y:S01]  /*00b0*/  LDCU.64 UR36, c[0x0][0x358] ;  /* 0x00006b00ff2477ac */ /* 0x000e220008000a00 */
[----:B------:R-:W-:Y:S01]  /*00c0*/  LOP3.LUT R25, R24, 0xf, RZ, 0xc0, !PT ;  /* 0x0000000f18197812 */ /* 0x000fe200078ec0ff */
[----:B------:R-:W-:-:S10]  /*00d0*/  IMAD.MOV.U32 R23, RZ, RZ, RZ ;  /* 0x000000ffff177224 */ /* 0x000fd400078e00ff */
[----:B------:R-:W-:Y:S05]  /*00e0*/  @!P0 BRA `(.L_x_2) ;  /* 0x0000000800c48947 */ /* 0x000fea0003800000 */
[----:B------:R-:W1:Y:S01]  /*00f0*/  LDCU.64 UR4, c[0x0][0x380] ;  /* 0x00007000ff0477ac */ /* 0x000e620008000a00 */
[----:B------:R-:W-:Y:S01]  /*0100*/  LOP3.LUT R23, R24, 0x7ffffff0, RZ, 0xc0, !PT ;  /* 0x7ffffff018177812 */ /* 0x000fe200078ec0ff */
[----:B------:R-:W-:Y:S03]  /*0110*/  BSSY.RECONVERGENT B6, `(.L_x_2) ;  /* 0x00000ae000067945 */ /* 0x000fe60003800200 */
[----:B------:R-:W-:Y:S01]  /*0120*/  IADD3 R22, PT, PT, -R23, RZ, RZ ;  /* 0x000000ff17167210 */ /* 0x000fe20007ffe1ff */
[----:B-1----:R-:W-:-:S04]  /*0130*/  UIADD3 UR4, UP0, UPT, UR4, 0x20, URZ ;  /* 0x0000002004047890 */ /* 0x002fc8000ff1e0ff */
[----:B------:R-:W-:Y:S02]  /*0140*/  UIADD3.X UR5, UPT, UPT, URZ, UR5, URZ, UP0, !UPT ;  /* 0x00000005ff057290 */ /* 0x000fe400087fe4ff */
[----:B------:R-:W-:-:S04]  /*0150*/  IMAD.U32 R16, RZ, RZ, UR4 ;  /* 0x00000004ff107e24 */ /* 0x000fc8000f8e00ff */
[----:B------:R-:W-:-:S07]  /*0160*/  IMAD.U32 R17, RZ, RZ, UR5 ;  /* 0x00000005ff117e24 */ /* 0x000fce000f8e00ff */
.L_x_19:
[----:B0-----:R-:W2:Y:S01]  /*0170*/  LDG.E R0, desc[UR36][R16.64+-0x20] ;  /* 0xffffe02410007981 */ /* 0x001ea2000c1e1900 */
[----:B------:R-:W-:Y:S01]  /*0180*/  MOV R19, 0x10 ;  /* 0x0000001000137802 */ /* 0x000fe20000000f00 */
[----:B------:R-:W0:Y:S01]  /*0190*/  LDCU.64 UR4, c[0x4][URZ] ;  /* 0x01000000ff0477ac */ /* 0x000e220008000a00 */
[----:B------:R-:W-:Y:S02]  /*01a0*/  VIADD R22, R22, 0x10 ;  /* 0x0000001016167836 */ /* 0x000fe40000000000 */
[----:B------:R1:W3:Y:S01]  /*01b0*/  LDC.64 R8, c[0x4][R19] ;  /* 0x0100000013087b82 */ /* 0x0002e20000000a00 */
[----:B------:R-:W-:Y:S02]  /*01c0*/  IMAD.MOV.U32 R6, RZ, RZ, R2 ;  /* 0x000000ffff067224 */ /* 0x000fe400078e0002 */
[----:B------:R-:W-:Y:S01]  /*01d0*/  ISETP.NE.AND P0, PT, R22, RZ, PT ;  /* 0x000000ff1600720c */ /* 0x000fe20003f05270 */
[----:B------:R-:W-:-:S03]  /*01e0*/  IMAD.MOV.U32 R7, RZ, RZ, R18 ;  /* 0x000000ffff077224 */ /* 0x000fc600078e0012 */
[----:B------:R-:W-:Y:S02]  /*01f0*/  P2R R26, PR, RZ, 0x1 ;  /* 0x00000001ff1a7803 */ /* 0x000fe40000000000 */
[----:B0-----:R-:W-:Y:S01]  /*0200*/  MOV R4, UR4 ;  /* 0x0000000400047c02 */ /* 0x001fe20008000f00 */
[----:B------:R-:W-:Y:S01]  /*0210*/  IMAD.U32 R5, RZ, RZ, UR5 ;  /* 0x00000005ff057e24 */ /* 0x000fe2000f8e00ff */
[----:B--23--:R1:W-:Y:S06]  /*0220*/  STL [R1], R0 ;  /* 0x0000000001007387 */ /* 0x00c3ec0000100800 */
[----:B------:R-:W-:-:S07]  /*0230*/  LEPC R20, `(.L_x_3) ;  /* 0x000000001014794e */ /* 0x000fce0000000000 */
[----:B-1----:R-:W-:Y:S05]  /*0240*/  CALL.ABS.NOINC R8 ;  /* 0x0000000008007343 */ /* 0x002fea0003c00000 */
.L_x_3:
[----:B------:R-:W2:Y:S01]  /*0250*/  LDG.E R0, desc[UR36][R16.64+-0x1c] ;  /* 0xffffe42410007981 */ /* 0x000ea2000c1e1900 */
[----:B------:R0:W1:Y:S01]  /*0260*/  LDC.64 R8, c[0x4][R19] ;  /* 0x0100000013087b82 */ /* 0x0000620000000a00 */
[----:B------:R-:W3:Y:S01]  /*0270*/  LDCU.64 UR4, c[0x4][URZ] ;  /* 0x01000000ff0477ac */ /* 0x000ee20008000a00 */
[----:B------:R-:W-:Y:S02]  /*0280*/  IMAD.MOV.U32 R6, RZ, RZ, R2 ;  /* 0x000000ffff067224 */ /* 0x000fe400078e0002 */
[----:B------:R-:W-:Y:S01]  /*0290*/  IMAD.MOV.U32 R7, RZ, RZ, R18 ;  /* 0x000000ffff077224 */ /* 0x000fe200078e0012 */
[----:B---3--:R-:W-:Y:S01]  /*02a0*/  MOV R4, UR4 ;  /* 0x0000000400047c02 */ /* 0x008fe20008000f00 */
[----:B------:R-:W-:Y:S01]  /*02b0*/  IMAD.U32 R5, RZ, RZ, UR5 ;  /* 0x00000005ff057e24 */ /* 0x000fe2000f8e00ff */
[----:B-12---:R0:W-:Y:S06]  /*02c0*/  STL [R1], R0 ;  /* 0x0000000001007387 */ /* 0x0061ec0000100800 */
[----:B------:R-:W-:-:S07]  /*02d0*/  LEPC R20, `(.L_x_4) ;  /* 0x000000001014794e */ /* 0x000fce0000000000 */
[----:B0-----:R-:W-:Y:S05]  /*02e0*/  CALL.ABS.NOINC R8 ;  /* 0x0000000008007343 */ /* 0x001fea0003c00000 */
.L_x_4:
        /* <DEDUP_REMOVED lines=10> */
.L_x_5:
        /* <DEDUP_REMOVED lines=10> */
.L_x_6:
[----:B------:R-:W2:Y:S01]  /*0430*/  LDG.E R0, desc[UR36][R16.64+-0x10] ;  /* 0xfffff02410007981 */ /* 0x000ea2000c1e1900 */
[----:B------:R0:W1:Y:S01]  /*0440*/  LDC.64 R8, c[0x4][R19] ;  /* 0x0100000013087b82 */ /* 0x0000620000000a00 */
[----:B------:R-:W3:Y:S01]  /*0450*/  LDCU.64 UR4, c[0x4][URZ] ;  /* 0x01000000ff0477ac */ /* 0x000ee20008000a00 */
[----:B------:R-:W-:Y:S01]  /*0460*/  IMAD.MOV.U32 R6, RZ, RZ, R2 ;  /* 0x000000ffff067224 */ /* 0x000fe200078e0002 */
[----:B------:R-:W-:Y:S02]  /*0470*/  MOV R7, R18 ;  /* 0x0000001200077202 */ /* 0x000fe40000000f00 */
[----:B---3--:R-:W-:Y:S01]  /*0480*/  MOV R4, UR4 ;  /* 0x0000000400047c02 */ /* 0x008fe20008000f00 */
[----:B------:R-:W-:Y:S01]  /*0490*/  IMAD.U32 R5, RZ, RZ, UR5 ;  /* 0x00000005ff057e24 */ /* 0x000fe2000f8e00ff */
[----:B-12---:R0:W-:Y:S06]  /*04a0*/  STL [R1], R0 ;  /* 0x0000000001007387 */ /* 0x0061ec0000100800 */
[----:B------:R-:W-:-:S07]  /*04b0*/  LEPC R20, `(.L_x_7) ;  /* 0x000000001014794e */ /* 0x000fce0000000000 */
[----:B0-----:R-:W-:Y:S05]  /*04c0*/  CALL.ABS.NOINC R8 ;  /* 0x0000000008007343 */ /* 0x001fea0003c00000 */
.L_x_7:
[----:B------:R-:W2:Y:S01]  /*04d0*/  LDG.E R0, desc[UR36][R16.64+-0xc] ;  /* 0xfffff42410007981 */ /* 0x000ea2000c1e1900 */
[----:B------:R0:W1:Y:S01]  /*04e0*/  LDC.64 R8, c[0x4][R19] ;  /* 0x0100000013087b82 */ /* 0x0000620000000a00 */
[----:B------:R-:W3:Y:S01]  /*04f0*/  LDCU.64 UR4, c[0x4][URZ] ;  /* 0x01000000ff0477ac */ /* 0x000ee20008000a00 */
[----:B------:R-:W-:Y:S01]  /*0500*/  MOV R6, R2 ;  /* 0x0000000200067202 */ /* 0x000fe20000000f00 */
[----:B------:R-:W-:Y:S02]  /*0510*/  IMAD.MOV.U32 R7, RZ, RZ, R18 ;  /* 0x000000ffff077224 */ /* 0x000fe400078e0012 */
[----:B---3--:R-:W-:Y:S02]  /*0520*/  IMAD.U32 R4, RZ, RZ, UR4 ;  /* 0x00000004ff047e24 */ /* 0x008fe4000f8e00ff */
[----:B------:R-:W-:Y:S01]  /*0530*/  IMAD.U32 R5, RZ, RZ, UR5 ;  /* 0x00000005ff057e24 */ /* 0x000fe2000f8e00ff */
[----:B-12---:R0:W-:Y:S06]  /*0540*/  STL [R1], R0 ;  /* 0x0000000001007387 */ /* 0x0061ec0000100800 */
[----:B------:R-:W-:-:S07]  /*0550*/  LEPC R20, `(.L_x_8) ;  /* 0x000000001014794e */ /* 0x000fce0000000000 */
[----:B0-----:R-:W-:Y:S05]  /*0560*/  CALL.ABS.NOINC R8 ;  /* 0x0000000008007343 */ /* 0x001fea0003c00000 */
.L_x_8:
[----:B------:R-:W2:Y:S01]  /*0570*/  LDG.E R0, desc[UR36][R16.64+-0x8] ;  /* 0xfffff82410007981 */ /* 0x000ea2000c1e1900 */
[----:B------:R0:W1:Y:S01]  /*0580*/  LDC.64 R8, c[0x4][R19] ;  /* 0x0100000013087b82 */ /* 0x0000620000000a00 */
[----:B------:R-:W3:Y:S01]  /*0590*/  LDCU.64 UR4, c[0x4][URZ] ;  /* 0x01000000ff0477ac */ /* 0x000ee20008000a00 */
[----:B------:R-:W-:Y:S02]  /*05a0*/  IMAD.MOV.U32 R6, RZ, RZ, R2 ;  /* 0x000000ffff067224 */ /* 0x000fe400078e0002 */
[----:B------:R-:W-:Y:S02]  /*05b0*/  IMAD.MOV.U32 R7, RZ, RZ, R18 ;  /* 0x000000ffff077224 */ /* 0x000fe400078e0012 */
[----:B---3--:R-:W-:Y:S01]  /*05c0*/  IMAD.U32 R4, RZ, RZ, UR4 ;  /* 0x00000004ff047e24 */ /* 0x008fe2000f8e00ff */
[----:B------:R-:W-:Y:S01]  /*05d0*/  MOV R5, UR5 ;  /* 0x0000000500057c02 */ /* 0x000fe20008000f00 */
[----:B-12---:R0:W-:Y:S06]  /*05e0*/  STL [R1], R0 ;  /* 0x0000000001007387 */ /* 0x0061ec0000100800 */
[----:B------:R-:W-:-:S07]  /*05f0*/  LEPC R20, `(.L_x_9) ;  /* 0x000000001014794e */ /* 0x000fce0000000000 */
[----:B0-----:R-:W-:Y:S05]  /*0600*/  CALL.ABS.NOINC R8 ;  /* 0x0000000008007343 */ /* 0x001fea0003c00000 */
.L_x_9:
        /* <DEDUP_REMOVED lines=10> */
.L_x_10:
        /* <DEDUP_REMOVED lines=10> */
.L_x_11:
        /* <DEDUP_REMOVED lines=10> */
.L_x_12:
        /* <DEDUP_REMOVED lines=10> */
.L_x_13:
        /* <DEDUP_REMOVED lines=10> */
.L_x_14:
        /* <DEDUP_REMOVED lines=10> */
.L_x_15:
        /* <DEDUP_REMOVED lines=10> */
.L_x_16:
        /* <DEDUP_REMOVED lines=10> */
.L_x_17:
        /* <DEDUP_REMOVED lines=10> */
.L_x_18:
[----:B------:R-:W-:Y:S02]  /*0bb0*/  ISETP.NE.AND P6, PT, R26, RZ, PT ;  /* 0x000000ff1a00720c */ /* 0x000fe40003fc5270 */
[----:B------:R-:W-:-:S04]  /*0bc0*/  IADD3 R16, P0, PT, R16, 0x40, RZ ;  /* 0x0000004010107810 */ /* 0x000fc80007f1e0ff */
[----:B------:R-:W-:-:S07]  /*0bd0*/  IADD3.X R17, PT, PT, RZ, R17, RZ, P0, !PT ;  /* 0x00000011ff117210 */ /* 0x000fce00007fe4ff */
[----:B------:R-:W-:Y:S05]  /*0be0*/  @P6 BRA `(.L_x_19) ;  /* 0xfffffff400606947 */ /* 0x000fea000383ffff */
[----:B------:R-:W-:Y:S05]  /*0bf0*/  BSYNC.RECONVERGENT B6 ;  /* 0x0000000000067941 */ /* 0x000fea0003800200 */
.L_x_2:
[----:B------:R-:W-:Y:S01]  /*0c00*/  ISETP.NE.AND P0, PT, R25, RZ, PT ;  /* 0x000000ff1900720c */ /* 0x000fe20003f05270 */
[----:B------:R-:W-:-:S12]  /*0c10*/  BSSY.RECONVERGENT B6, `(.L_x_1) ;  /* 0x00000a3000067945 */ /* 0x000fd80003800200 */
[----:B------:R-:W-:Y:S05]  /*0c20*/  @!P0 BRA `(.L_x_20) ;  /* 0x0000000800848947 */ /* 0x000fea0003800000 */
[----:B------:R-:W-:Y:S02]  /*0c30*/  ISETP.GE.U32.AND P0, PT, R25, 0x8, PT ;  /* 0x000000081900780c */ /* 0x000fe40003f06070 */
[----:B------:R-:W-:-:S11]  /*0c40*/  LOP3.LUT R22, R24, 0x7, RZ, 0xc0, !PT ;  /* 0x0000000718167812 */ /* 0x000fd600078ec0ff */
[----:B------:R-:W-:Y:S05]  /*0c50*/  @!P0 BRA `(.L_x_21) ;  /* 0x0000000400508947 */ /* 0x000fea0003800000 */
[----:B------:R-:W1:Y:S01]  /*0c60*/  LDC.64 R16, c[0x0][0x380] ;  /* 0x0000e000ff107b82 */ /* 0x000e620000000a00 */
[----:B------:R-:W-:Y:S01]  /*0c70*/  MOV R19, 0x10 ;  /* 0x0000001000137802 */ /* 0x000fe20000000f00 */
[----:B------:R-:W2:Y:S01]  /*0c80*/  LDCU.64 UR4, c[0x4][URZ] ;  /* 0x01000000ff0477ac */ /* 0x000ea20008000a00 */
[----:B-1----:R-:W-:-:S05]  /*0c90*/  IMAD.WIDE.U32 R16, R23, 0x4, R16 ;  /* 0x0000000417107825 */ /* 0x002fca00078e0010 */
[----:B0-----:R-:W3:Y:S01]  /*0ca0*/  LDG.E R0, desc[UR36][R16.64] ;  /* 0x0000002410007981 */ /* 0x001ee2000c1e1900 */
[----:B------:R0:W1:Y:S01]  /*0cb0*/  LDC.64 R8, c[0x4][R19] ;  /* 0x0100000013087b82 */ /* 0x0000620000000a00 */
[----:B--2---:R-:W-:Y:S01]  /*0cc0*/  IMAD.U32 R4, RZ, RZ, UR4 ;  /* 0x00000004ff047e24 */ /* 0x004fe2000f8e00ff */
[----:B------:R-:W-:Y:S01]  /*0cd0*/  MOV R6, R2 ;  /* 0x0000000200067202 */ /* 0x000fe20000000f00 */
[----:B------:R-:W-:Y:S02]  /*0ce0*/  IMAD.U32 R5, RZ, RZ, UR5 ;  /* 0x00000005ff057e24 */ /* 0x000fe4000f8e00ff */
[----:B------:R-:W-:Y:S01]  /*0cf0*/  IMAD.MOV.U32 R7, RZ, RZ, R18 ;  /* 0x000000ffff077224 */ /* 0x000fe200078e0012 */
[----:B-1-3--:R0:W-:Y:S06]  /*0d00*/  STL [R1], R0 ;  /* 0x0000000001007387 */ /* 0x00a1ec0000100800 */
[----:B------:R-:W-:-:S07]  /*0d10*/  LEPC R20, `(.L_x_22) ;  /* 0x000000001014794e */ /* 0x000fce0000000000 */
[----:B0-----:R-:W-:Y:S05]  /*0d20*/  CALL.ABS.NOINC R8 ;  /* 0x0000000008007343 */ /* 0x001fea0003c00000 */
.L_x_22:
        /* <DEDUP_REMOVED lines=10> */
.L_x_23:
        /* <DEDUP_REMOVED lines=10> */
.L_x_24:
        /* <DEDUP_REMOVED lines=10> */
.L_x_25:
        /* <DEDUP_REMOVED lines=10> */
.L_x_26:
        /* <DEDUP_REMOVED lines=10> */
.L_x_27:
        /* <DEDUP_REMOVED lines=10> */
.L_x_28:
        /* <DEDUP_REMOVED lines=10> */
.L_x_29:
[----:B------:R-:W-:-:S07]  /*1190*/  IADD3 R23, PT, PT, R23, 0x8, RZ ;  /* 0x0000000817177810 */ /* 0x000fce0007ffe0ff */
.L_x_21:
[----:B------:R-:W-:-:S13]  /*11a0*/  ISETP.NE.AND P0, PT, R22, RZ, PT ;  /* 0x000000ff1600720c */ /* 0x000fda0003f05270 */
        /* <DEDUP_REMOVED lines=17> */
.L_x_31:
        /* <DEDUP_REMOVED lines=10> */
.L_x_32:
        /* <DEDUP_REMOVED lines=10> */
.L_x_33:
        /* <DEDUP_REMOVED lines=10> */
.L_x_34:
[----:B------:R-:W-:-:S07]  /*14a0*/  VIADD R23, R23, 0x4 ;  /* 0x0000000417177836 */ /* 0x000fce0000000000 */
.L_x_30:
[----:B------:R-:W-:-:S13]  /*14b0*/  ISETP.NE.AND P0, PT, R24, RZ, PT ;  /* 0x000000ff1800720c */ /* 0x000fda0003f05270 */
[----:B------:R-:W-:Y:S05]  /*14c0*/  @!P0 BRA `(.L_x_20) ;  /* 0x00000000005c8947 */ /* 0x000fea0003800000 */
[----:B------:R-:W1:Y:S01]  /*14d0*/  LDC.64 R16, c[0x0][0x380] ;  /* 0x0000e000ff107b82 */ /* 0x000e620000000a00 */
[----:B------:R-:W-:Y:S01]  /*14e0*/  IADD3 R24, PT, PT, -R24, RZ, RZ ;  /* 0x000000ff18187210 */ /* 0x000fe20007ffe1ff */
[----:B-1----:R-:W-:-:S07]  /*14f0*/  IMAD.WIDE.U32 R16, R23, 0x4, R16 ;  /* 0x0000000417107825 */ /* 0x002fce00078e0010 */
.L_x_36:
[----:B------:R-:W-:Y:S02]  /*1500*/  IMAD.MOV.U32 R10, RZ, RZ, R16 ;  /* 0x000000ffff0a7224 */ /* 0x000fe400078e0010 */
[----:B------:R-:W-:Y:S01]  /*1510*/  IMAD.MOV.U32 R11, RZ, RZ, R17 ;  /* 0x000000ffff0b7224 */ /* 0x000fe200078e0011 */
[----:B------:R-:W-:Y:S01]  /*1520*/  MOV R8, 0x10 ;  /* 0x0000001000087802 */ /* 0x000fe20000000f00 */
[----:B------:R-:W1:Y:S03]  /*1530*/  LDCU.64 UR4, c[0x4][URZ] ;  /* 0x01000000ff0477ac */ /* 0x000e660008000a00 */
[----:B0-----:R-:W2:Y:S01]  /*1540*/  LDG.E R0, desc[UR36][R10.64] ;  /* 0x000000240a007981 */ /* 0x001ea2000c1e1900 */
[----:B------:R-:W-:Y:S01]  /*1550*/  IADD3 R24, PT, PT, R24, 0x1, RZ ;  /* 0x0000000118187810 */ /* 0x000fe20007ffe0ff */
[----:B------:R-:W0:Y:S01]  /*1560*/  LDC.64 R8, c[0x4][R8] ;  /* 0x0100000008087b82 */ /* 0x000e220000000a00 */
[----:B------:R-:W-:Y:S01]  /*1570*/  MOV R6, R2 ;  /* 0x0000000200067202 */ /* 0x000fe20000000f00 */
[----:B------:R-:W-:Y:S01]  /*1580*/  IMAD.MOV.U32 R7, RZ, RZ, R18 ;  /* 0x000000ffff077224 */ /* 0x000fe200078e0012 */
[----:B------:R-:W-:Y:S01]  /*1590*/  ISETP.NE.AND P0, PT, R24, RZ, PT ;  /* 0x000000ff1800720c */ /* 0x000fe20003f05270 */
[----:B-1----:R-:W-:-:S02]  /*15a0*/  IMAD.U32 R4, RZ, RZ, UR4 ;  /* 0x00000004ff047e24 */ /* 0x002fc4000f8e00ff */
[----:B------:R-:W-:Y:S01]  /*15b0*/  IMAD.U32 R5, RZ, RZ, UR5 ;  /* 0x00000005ff057e24 */ /* 0x000fe2000f8e00ff */
[----:B--2---:R1:W-:Y:S02]  /*15c0*/  STL [R1], R0 ;  /* 0x0000000001007387 */ /* 0x0043e40000100800 */
[----:B01----:R-:W-:-:S07]  /*15d0*/  P2R R0, PR, RZ, 0x1 ;  /* 0x00000001ff007803 */ /* 0x003fce0000000000 */
[----:B------:R-:W-:-:S07]  /*15e0*/  LEPC R20, `(.L_x_35) ;  /* 0x000000001014794e */ /* 0x000fce0000000000 */
[----:B------:R-:W-:Y:S05]  /*15f0*/  CALL.ABS.NOINC R8 ;  /* 0x0000000008007343 */ /* 0x000fea0003c00000 */
.L_x_35:
[----:B------:R-:W-:Y:S02]  /*1600*/  ISETP.NE.AND P6, PT, R24, RZ, PT ;  /* 0x000000ff1800720c */ /* 0x000fe40003fc5270 */
[----:B------:R-:W-:-:S05]  /*1610*/  IADD3 R16, P0, PT, R16, 0x4, RZ ;  /* 0x0000000410107810 */ /* 0x000fca0007f1e0ff */
[----:B------:R-:W-:-:S06]  /*1620*/  IMAD.X R17, RZ, RZ, R17, P0 ;  /* 0x000000ffff117224 */ /* 0x000fcc00000e0611 */
[----:B------:R-:W-:Y:S05]  /*1630*/  @P6 BRA `(.L_x_36) ;  /* 0xfffffffc00b06947 */ /* 0x000fea000383ffff */
.L_x_20:
[----:B0-----:R-:W-:Y:S05]  /*1640*/  BSYNC.RECONVERGENT B6 ;  /* 0x0000000000067941 */ /* 0x001fea0003800200 */
.L_x_1:
[----:B------:R-:W-:Y:S01]  /*1650*/  MOV R0, 0x10 ;  /* 0x0000001000007802 */ /* 0x000fe20000000f00 */
[----:B------:R-:W0:Y:S01]  /*1660*/  LDCU.64 UR4, c[0x4][0x8] ;  /* 0x01000100ff0477ac */ /* 0x000e220008000a00 */
[----:B------:R-:W-:Y:S02]  /*1670*/  CS2R R6, SRZ ;  /* 0x0000000000067805 */ /* 0x000fe4000001ff00 */
[----:B------:R1:W2:Y:S01]  /*1680*/  LDC.64 R2, c[0x4][R0] ;  /* 0x0100000000027b82 */ /* 0x0002a20000000a00 */
[----:B0-----:R-:W-:Y:S01]  /*1690*/  MOV R4, UR4 ;  /* 0x0000000400047c02 */ /* 0x001fe20008000f00 */
[----:B-1----:R-:W-:-:S07]  /*16a0*/  IMAD.U32 R5, RZ, RZ, UR5 ;  /* 0x00000005ff057e24 */ /* 0x002fce000f8e00ff */
[----:B------:R-:W-:-:S07]  /*16b0*/  LEPC R20, `(.L_x_37) ;  /* 0x000000001014794e */ /* 0x000fce0000000000 */
[----:B--2---:R-:W-:Y:S05]  /*16c0*/  CALL.ABS.NOINC R2 ;  /* 0x0000000002007343 */ /* 0x004fea0003c00000 */
.L_x_37:
[----:B------:R-:W-:Y:S05]  /*16d0*/  EXIT ;  /* 0x000000000000794d */ /* 0x000fea0003800000 */
.L_x_38:
        /* <DEDUP_REMOVED lines=10> */
.L_x_55:


//--------------------- .text._Z14thirdCollisionPiS_ii --------------------------
	.section	.text._Z14thirdCollisionPiS_ii,"ax",@progbits
	.align	128
        .global         _Z14thirdCollisionPiS_ii
        .type           _Z14thirdCollisionPiS_ii,@function
        .size           _Z14thirdCollisionPiS_ii,(.L_x_56 - _Z14thirdCollisionPiS_ii)
        .other          _Z14thirdCollisionPiS_ii,@"STO_CUDA_ENTRY STV_DEFAULT"
_Z14thirdCollisionPiS_ii:
.text._Z14thirdCollisionPiS_ii:
[----:B------:R-:W-:Y:S01]  /*0000*/  LDC R1, c[0x0][0x37c] ;  /* 0x0000df00ff017b82 */ /* 0x000fe20000000800 */
[----:B------:R-:W0:Y:S07]  /*0010*/  S2R R0, SR_TID.X ;  /* 0x0000000000007919 */ /* 0x000e2e0000002100 */
[----:B------:R-:W0:Y:S08]  /*0020*/  S2UR UR4, SR_CTAID.X ;  /* 0x00000000000479c3 */ /* 0x000e300000002500 */
[----:B------:R-:W0:Y:S08]  /*0030*/  LDC R5, c[0x0][0x360] ;  /* 0x0000d800ff057b82 */ /* 0x000e300000000800 */
[----:B------:R-:W1:Y:S01]  /*0040*/  LDC.64 R2, c[0x0][0x390] ;  /* 0x0000e400ff027b82 */ /* 0x000e620000000a00 */
[----:B0-----:R-:W-:-:S02]  /*0050*/  IMAD R0, R5, UR4, R0 ;  /* 0x0000000405007c24 */ /* 0x001fc4000f8e0200 */
[----:B-1----:R-:W-:-:S05]  /*0060*/  IMAD R11, R3, R2, RZ ;  /* 0x00000002030b7224 */ /* 0x002fca00078e02ff */
[----:B------:R-:W-:-:S13]  /*0070*/  ISETP.GE.AND P0, PT, R0, R11, PT ;  /* 0x0000000b0000720c */ /* 0x000fda0003f06270 */
[----:B------:R-:W-:Y:S05]  /*0080*/  @P0 EXIT ;  /* 0x000000000000094d */ /* 0x000fea0003800000 */
[----:B------:R-:W0:Y:S01]  /*0090*/  LDC.64 R6, c[0x0][0x380] ;  /* 0x0000e000ff067b82 */ /* 0x000e220000000a00 */
[----:B------:R-:W1:Y:S01]  /*00a0*/  LDCU.64 UR4, c[0x0][0x358] ;  /* 0x00006b00ff0477ac */ /* 0x000e620008000a00 */
[----:B0-----:R-:W-:-:S05]  /*00b0*/  IMAD.WIDE R6, R0, 0x4, R6 ;  /* 0x0000000400067825 */ /* 0x001fca00078e0206 */
[----:B-1----:R-:W2:Y:S01]  /*00c0*/  LDG.E R2, desc[UR4][R6.64] ;  /* 0x0000000406027981 */ /* 0x002ea2000c1e1900 */
[----:B------:R-:W-:Y:S01]  /*00d0*/  IMAD.IADD R11, R11, 0x1, -R3 ;  /* 0x000000010b0b7824 */ /* 0x000fe200078e0a03 */
[----:B------:R-:W-:Y:S04]  /*00e0*/  BSSY.RECONVERGENT B1, `(.L_x_39) ;  /* 0x00000a1000017945 */ /* 0x000fe80003800200 */
[----:B------:R-:W-:Y:S01]  /*00f0*/  BSSY.RELIABLE B0, `(.L_x_40) ;  /* 0x0000092000007945 */ /* 0x000fe20003800100 */
[----:B------:R-:W-:-:S04]  /*0100*/  ISETP.GE.AND P0, PT, R0, R11, PT ;  /* 0x0000000b0000720c */ /* 0x000fc80003f06270 */
[----:B------:R-:W-:Y:S02]  /*0110*/  ISETP.LT.OR P0, PT, R0, R3, P0 ;  /* 0x000000030000720c */ /* 0x000fe40000701670 */
[----:B--2---:R-:W-:-:S04]  /*0120*/  SHF.R.S32.HI R5, RZ, 0x1f, R2 ;  /* 0x0000001fff057819 */ /* 0x004fc80000011402 */
[----:B------:R-:W-:-:S04]  /*0130*/  LEA.HI R12, R5, R2, RZ, 0x3 ;  /* 0x00000002050c7211 */ /* 0x000fc800078f18ff */
[----:B------:R-:W-:Y:S02]  /*0140*/  LOP3.LUT R5, R12, 0xfffffff8, RZ, 0xc0, !PT ;  /* 0xfffffff80c057812 */ /* 0x000fe400078ec0ff */
[----:B------:R-:W-:-:S03]  /*0150*/  SHF.R.S32.HI R12, RZ, 0x3, R12 ;  /* 0x00000003ff0c7819 */ /* 0x000fc6000001140c */
[----:B------:R-:W-:-:S05]  /*0160*/  IMAD.IADD R8, R2, 0x1, -R5 ;  /* 0x0000000102087824 */ /* 0x000fca00078e0a05 */
[----:B------:R-:W-:-:S04]  /*0170*/  PRMT R4, R8, 0x8880, RZ ;  /* 0x0000888008047816 */ /* 0x000fc800000000ff */
[----:B------:R-:W-:-:S04]  /*0180*/  PRMT R4, R4, 0x7710, RZ ;  /* 0x0000771004047816 */ /* 0x000fc800000000ff */
[----:B------:R-:W-:-:S04]  /*0190*/  SHF.R.U32.HI R4, RZ, 0xd, R4 ;  /* 0x0000000dff047819 */ /* 0x000fc80000011604 */
[----:B------:R-:W-:-:S05]  /*01a0*/  LOP3.LUT R5, R4, 0x3, RZ, 0xc0, !PT ;  /* 0x0000000304057812 */ /* 0x000fca00078ec0ff */
[----:B------:R-:W-:-:S05]  /*01b0*/  IMAD.IADD R13, R8, 0x1, R5 ;  /* 0x00000001080d7824 */ /* 0x000fca00078e0205 */
[C---:B------:R-:W-:Y:S02]  /*01c0*/  LOP3.LUT R4, R13.reuse, 0xfffc, RZ, 0xc0, !PT ;  /* 0x0000fffc0d047812 */ /* 0x040fe400078ec0ff */
[----:B------:R-:W-:-:S03]  /*01d0*/  PRMT R13, R13, 0x8880, RZ ;  /* 0x000088800d0d7816 */ /* 0x000fc600000000ff */
[----:B------:R-:W-:Y:S01]  /*01e0*/  IMAD.MOV R4, RZ, RZ, -R4 ;  /* 0x000000ffff047224 */ /* 0x000fe200078e0a04 */
[----:B------:R-:W-:-:S04]  /*01f0*/  SHF.R.S32.HI R13, RZ, 0x2, R13 ;  /* 0x00000002ff0d7819 */ /* 0x000fc8000001140d */
[----:B------:R-:W-:Y:S02]  /*0200*/  PRMT R5, R4, 0x7710, RZ ;  /* 0x0000771004057816 */ /* 0x000fe400000000ff */
[----:B------:R-:W-:-:S03]  /*0210*/  PRMT R13, R13, 0x9910, RZ ;  /* 0x000099100d0d7816 */ /* 0x000fc600000000ff */
[----:B------:R-:W-:-:S05]  /*0220*/  IMAD.IADD R10, R8, 0x1, R5 ;  /* 0x00000001080a7824 */ /* 0x000fca00078e0205 */
[----:B------:R-:W-:-:S04]  /*0230*/  LOP3.LUT R5, R10, 0x80, RZ, 0xc0, !PT ;  /* 0x000000800a057812 */ /* 0x000fc800078ec0ff */
[----:B------:R-:W-:-:S04]  /*0240*/  LEA.HI R14, R5, R10, RZ, 0x19 ;  /* 0x0000000a050e7211 */ /* 0x000fc800078fc8ff */
[C---:B------:R-:W-:Y:S02]  /*0250*/  LOP3.LUT R4, R14.reuse, 0xfffe, RZ, 0xc0, !PT ;  /* 0x0000fffe0e047812 */ /* 0x040fe400078ec0ff */
[----:B------:R-:W-:-:S03]  /*0260*/  PRMT R14, R14, 0x8880, RZ ;  /* 0x000088800e0e7816 */ /* 0x000fc600000000ff */
[----:B------:R-:W-:Y:S01]  /*0270*/  IMAD.MOV R4, RZ, RZ, -R4 ;  /* 0x000000ffff047224 */ /* 0x000fe200078e0a04 */
[----:B------:R-:W-:-:S04]  /*0280*/  SHF.R.S32.HI R14, RZ, 0x1, R14 ;  /* 0x00000001ff0e7819 */ /* 0x000fc8000001140e */
[----:B------:R-:W-:Y:S02]  /*0290*/  PRMT R9, R4, 0x7710, RZ ;  /* 0x0000771004097816 */ /* 0x000fe400000000ff */
[----:B------:R-:W0:Y:S01]  /*02a0*/  LDC.64 R4, c[0x0][0x388] ;  /* 0x0000e200ff047b82 */ /* 0x000e220000000a00 */
[----:B------:R-:W-:Y:S02]  /*02b0*/  PRMT R14, R14, 0x9910, RZ ;  /* 0x000099100e0e7816 */ /* 0x000fe400000000ff */
[----:B------:R-:W-:-:S05]  /*02c0*/  IMAD.IADD R9, R10, 0x1, R9 ;  /* 0x000000010a097824 */ /* 0x000fca00078e0209 */
[----:B------:R-:W-:-:S04]  /*02d0*/  LOP3.LUT R15, R9, 0xffff, RZ, 0xc0, !PT ;  /* 0x0000ffff090f7812 */ /* 0x000fc800078ec0ff */
[----:B------:R-:W-:-:S05]  /*02e0*/  PRMT R15, R15, 0x8880, RZ ;  /* 0x000088800f0f7816 */ /* 0x000fca00000000ff */
[----:B------:R0:W-:Y:S02]  /*02f0*/  STG.E desc[UR4][R6.64], R15 ;  /* 0x0000000f06007986 */ /* 0x0001e4000c101904 */
[----:B0-----:R-:W-:Y:S01]  /*0300*/  IMAD.WIDE R6, R0, 0x4, R4 ;  /* 0x0000000400067825 */ /* 0x001fe200078e0204 */
[----:B------:R-:W-:Y:S06]  /*0310*/  @P0 BRA `(.L_x_41) ;  /* 0x0000000000f40947 */ /* 0x000fec0003800000 */
[----:B------:R-:W-:Y:S02]  /*0320*/  IABS R15, R3 ;  /* 0x00000003000f7213 */ /* 0x000fe40000000000 */
[----:B------:R-:W-:Y:S02]  /*0330*/  ISETP.GE.AND P1, PT, R0, RZ, PT ;  /* 0x000000ff0000720c */ /* 0x000fe40003f26270 */
[----:B------:R-:W0:Y:S08]  /*0340*/  I2F.RP R18, R15 ;  /* 0x0000000f00127306 */ /* 0x000e300000209400 */
[----:B0-----:R-:W0:Y:S02]  /*0350*/  MUFU.RCP R18, R18 ;  /* 0x0000001200127308 */ /* 0x001e240000001000 */
[----:B0-----:R-:W-:-:S06]  /*0360*/  VIADD R16, R18, 0xffffffe ;  /* 0x0ffffffe12107836 */ /* 0x001fcc0000000000 */
[----:B------:R0:W1:Y:S02]  /*0370*/  F2I.FTZ.U32.TRUNC.NTZ R17, R16 ;  /* 0x0000001000117305 */ /* 0x000064000021f000 */
[----:B0-----:R-:W-:Y:S01]  /*0380*/  IMAD.MOV.U32 R16, RZ, RZ, RZ ;  /* 0x000000ffff107224 */ /* 0x001fe200078e00ff */
[----:B-1----:R-:W-:-:S05]  /*0390*/  IADD3 R20, PT, PT, RZ, -R17, RZ ;  /* 0x80000011ff147210 */ /* 0x002fca0007ffe0ff */
[----:B------:R-:W-:Y:S01]  /*03a0*/  IMAD R19, R20, R15, RZ ;  /* 0x0000000f14137224 */ /* 0x000fe200078e02ff */
[----:B------:R-:W-:-:S03]  /*03b0*/  IABS R20, R0 ;  /* 0x0000000000147213 */ /* 0x000fc60000000000 */
[----:B------:R-:W-:-:S06]  /*03c0*/  IMAD.HI.U32 R17, R17, R19, R16 ;  /* 0x0000001311117227 */ /* 0x000fcc00078e0010 */
[----:B------:R-:W-:-:S04]  /*03d0*/  IMAD.HI.U32 R19, R17, R20, RZ ;  /* 0x0000001411137227 */ /* 0x000fc800078e00ff */
[----:B------:R-:W-:-:S04]  /*03e0*/  IMAD.MOV R19, RZ, RZ, -R19 ;  /* 0x000000ffff137224 */ /* 0x000fc800078e0a13 */
[----:B------:R-:W-:Y:S01]  /*03f0*/  IMAD R18, R15, R19, R20 ;  /* 0x000000130f127224 */ /* 0x000fe200078e0214 */
[----:B------:R-:W-:-:S04]  /*0400*/  LOP3.LUT R19, RZ, R3, RZ, 0x33, !PT ;  /* 0x00000003ff137212 */ /* 0x000fc800078e33ff */
[----:B------:R-:W-:-:S13]  /*0410*/  ISETP.GT.U32.AND P0, PT, R15, R18, PT ;  /* 0x000000120f00720c */ /* 0x000fda0003f04070 */
[----:B------:R-:W-:-:S05]  /*0420*/  @!P0 IMAD.IADD R18, R18, 0x1, -R15 ;  /* 0x0000000112128824 */ /* 0x000fca00078e0a0f */
[----:B------:R-:W-:-:S13]  /*0430*/  ISETP.GT.U32.AND P0, PT, R15, R18, PT ;  /* 0x000000120f00720c */ /* 0x000fda0003f04070 */
[----:B------:R-:W-:Y:S01]  /*0440*/  @!P0 IMAD.IADD R18, R18, 0x1, -R15 ;  /* 0x0000000112128824 */ /* 0x000fe200078e0a0f */
[----:B------:R-:W-:-:S03]  /*0450*/  ISETP.NE.AND P0, PT, R3, RZ, PT ;  /* 0x000000ff0300720c */ /* 0x000fc60003f05270 */
[----:B------:R-:W-:-:S05]  /*0460*/  @!P1 IMAD.MOV R18, RZ, RZ, -R18 ;  /* 0x000000ffff129224 */ /* 0x000fca00078e0a12 */
[----:B------:R-:W-:-:S04]  /*0470*/  SEL R18, R19, R18, !P0 ;  /* 0x0000001213127207 */ /* 0x000fc80004000000 */
[----:B------:R-:W-:-:S13]  /*0480*/  ISETP.NE.AND P1, PT, R18, RZ, PT ;  /* 0x000000ff1200720c */ /* 0x000fda0003f25270 */
[----:B------:R-:W-:Y:S05]  /*0490*/  @!P1 BRA `(.L_x_41) ;  /* 0x0000000000949947 */ /* 0x000fea0003800000 */
[----:B------:R-:W-:-:S05]  /*04a0*/  VIADD R18, R0, 0x1 ;  /* 0x0000000100127836 */ /* 0x000fca0000000000 */
[----:B------:R-:W-:Y:S02]  /*04b0*/  IABS R16, R18 ;  /* 0x0000001200107213 */ /* 0x000fe40000000000 */
[----:B------:R-:W-:-:S03]  /*04c0*/  ISETP.GE.AND P2, PT, R18, RZ, PT ;  /* 0x000000ff1200720c */ /* 0x000fc60003f46270 */
[----:B------:R-:W-:-:S04]  /*04d0*/  IMAD.HI.U32 R17, R17, R16, RZ ;  /* 0x0000001011117227 */ /* 0x000fc800078e00ff */
[----:B------:R-:W-:-:S04]  /*04e0*/  IMAD.MOV R17, RZ, RZ, -R17 ;  /* 0x000000ffff117224 */ /* 0x000fc800078e0a11 */
[----:B------:R-:W-:-:S05]  /*04f0*/  IMAD R16, R15, R17, R16 ;  /* 0x000000110f107224 */ /* 0x000fca00078e0210 */
[----:B------:R-:W-:-:S13]  /*0500*/  ISETP.GT.U32.AND P1, PT, R15, R16, PT ;  /* 0x000000100f00720c */ /* 0x000fda0003f24070 */
[----:B------:R-:W-:-:S04]  /*0510*/  @!P1 IADD3 R16, PT, PT, R16, -R15, RZ ;  /* 0x8000000f10109210 */ /* 0x000fc80007ffe0ff */
[----:B------:R-:W-:-:S13]  /*0520*/  ISETP.GT.U32.AND P1, PT, R15, R16, PT ;  /* 0x000000100f00720c */ /* 0x000fda0003f24070 */
[----:B------:R-:W-:-:S04]  /*0530*/  @!P1 IMAD.IADD R16, R16, 0x1, -R15 ;  /* 0x0000000110109824 */ /* 0x000fc800078e0a0f */
[----:B------:R-:W-:-:S05]  /*0540*/  @!P2 IMAD.MOV R16, RZ, RZ, -R16 ;  /* 0x000000ffff10a224 */ /* 0x000fca00078e0a10 */
[----:B------:R-:W-:-:S04]  /*0550*/  SEL R16, R19, R16, !P0 ;  /* 0x0000001013107207 */ /* 0x000fc80004000000 */
[----:B------:R-:W-:-:S13]  /*0560*/  ISETP.NE.AND P0, PT, R16, RZ, PT ;  /* 0x000000ff1000720c */ /* 0x000fda0003f05270 */
[----:B------:R-:W-:Y:S05]  /*0570*/  @!P0 BRA `(.L_x_41) ;  /* 0x00000000005c8947 */ /* 0x000fea0003800000 */
[----:B------:R-:W-:Y:S01]  /*0580*/  LOP3.LUT R16, R8, 0xfffffffc, RZ, 0xc0, !PT ;  /* 0xfffffffc08107812 */ /* 0x000fe200078ec0ff */
[----:B------:R-:W-:Y:S01]  /*0590*/  VIADD R15, R10, 0x1 ;  /* 0x000000010a0f7836 */ /* 0x000fe20000000000 */
[----:B------:R-:W-:Y:S02]  /*05a0*/  LOP3.LUT R17, R9, 0xff, RZ, 0xc0, !PT ;  /* 0x000000ff09117812 */ /* 0x000fe400078ec0ff */
[----:B------:R-:W-:Y:S01]  /*05b0*/  ISETP.NE.AND P0, PT, R16, 0x4, PT ;  /* 0x000000041000780c */ /* 0x000fe20003f05270 */
[----:B------:R-:W-:Y:S01]  /*05c0*/  VIADD R16, R2, 0x7 ;  /* 0x0000000702107836 */ /* 0x000fe20000000000 */
[----:B------:R-:W-:Y:S02]  /*05d0*/  LOP3.LUT R15, R15, 0xff, RZ, 0xc0, !PT ;  /* 0x000000ff0f0f7812 */ /* 0x000fe400078ec0ff */
[----:B------:R-:W-:Y:S02]  /*05e0*/  ISETP.EQ.AND P0, PT, R17, 0x1, !P0 ;  /* 0x000000011100780c */ /* 0x000fe40004702270 */
[----:B------:R-:W-:Y:S01]  /*05f0*/  ISETP.LT.U32.AND P1, PT, R16, 0xf, PT ;  /* 0x0000000f1000780c */ /* 0x000fe20003f21070 */
[----:B------:R-:W-:Y:S01]  /*0600*/  IMAD.MOV.U32 R16, RZ, RZ, RZ ;  /* 0x000000ffff107224 */ /* 0x000fe200078e00ff */
[----:B------:R-:W-:Y:S01]  /*0610*/  ISETP.LT.U32.AND P0, PT, R15, 0x3, P0 ;  /* 0x000000030f00780c */ /* 0x000fe20000701070 */
[----:B------:R-:W-:-:S12]  /*0620*/  IMAD.MOV.U32 R15, RZ, RZ, 0x1 ;  /* 0x00000001ff0f7424 */ /* 0x000fd800078e00ff */
[----:B------:R-:W-:Y:S05]  /*0630*/  @P0 BRA P1, `(.L_x_42) ;  /* 0x0000000000f40947 */ /* 0x000fea0000800000 */
[----:B------:R-:W-:Y:S01]  /*0640*/  LOP3.LUT R10, R10, 0xfe, RZ, 0xc0, !PT ;  /* 0x000000fe0a0a7812 */ /* 0x000fe200078ec0ff */
[----:B------:R-:W-:Y:S01]  /*0650*/  VIADD R8, R8, 0x3 ;  /* 0x0000000308087836 */ /* 0x000fe20000000000 */
[----:B------:R-:W-:Y:S02]  /*0660*/  LOP3.LUT R2, R2, 0xfffffff8, RZ, 0xc0, !PT ;  /* 0xfffffff802027812 */ /* 0x000fe400078ec0ff */
[----:B------:R-:W-:Y:S01]  /*0670*/  ISETP.NE.AND P0, PT, R10, 0x2, PT ;  /* 0x000000020a00780c */ /* 0x000fe20003f05270 */
[----:B------:R-:W-:Y:S01]  /*0680*/  HFMA2 R10, -RZ, RZ, 0, 5.9604644775390625e-08 ;  /* 0x00000001ff0a7431 */ /* 0x000fe200000001ff */
[----:B------:R-:W-:Y:S01]  /*0690*/  ISETP.EQ.AND P1, PT, R2, 0x8, PT ;  /* 0x000000080200780c */ /* 0x000fe20003f22270 */
[----:B------:R-:W-:Y:S01]  /*06a0*/  IMAD.MOV.U32 R2, RZ, RZ, RZ ;  /* 0x000000ffff027224 */ /* 0x000fe200078e00ff */
[----:B------:R-:W-:-:S04]  /*06b0*/  ISETP.EQ.AND P0, PT, R17, RZ, !P0 ;  /* 0x000000ff1100720c */ /* 0x000fc80004702270 */
[----:B------:R-:W-:Y:S01]  /*06c0*/  ISETP.LT.U32.AND P0, PT, R8, 0x7, P0 ;  /* 0x000000070800780c */ /* 0x000fe20000701070 */
[----:B------:R-:W-:-:S12]  /*06d0*/  IMAD.MOV.U32 R8, RZ, RZ, RZ ;  /* 0x000000ffff087224 */ /* 0x000fd800078e00ff */
[----:B------:R-:W-:Y:S05]  /*06e0*/  @P0 BRA P1, `(.L_x_43) ;  /* 0x0000000000180947 */ /* 0x000fea0000800000 */
.L_x_41:
[----:B------:R-:W-:-:S04]  /*06f0*/  LOP3.LUT R9, R9, 0xff, RZ, 0xc0, !PT ;  /* 0x000000ff09097812 */ /* 0x000fc800078ec0ff */
[----:B------:R-:W-:-:S13]  /*0700*/  ISETP.NE.AND P0, PT, R9, 0x1, PT ;  /* 0x000000010900780c */ /* 0x000fda0003f05270 */
[----:B------:R-:W-:Y:S05]  /*0710*/  @P0 BRA `(.L_x_44) ;  /* 0x0000000000a80947 */ /* 0x000fea0003800000 */
[----:B------:R-:W-:Y:S02]  /*0720*/  IMAD.MOV.U32 R8, RZ, RZ, R12 ;  /* 0x000000ffff087224 */ /* 0x000fe400078e000c */
[----:B------:R-:W-:Y:S02]  /*0730*/  IMAD.MOV.U32 R10, RZ, RZ, R13 ;  /* 0x000000ffff0a7224 */ /* 0x000fe400078e000d */
[----:B------:R-:W-:-:S07]  /*0740*/  IMAD.MOV.U32 R2, RZ, RZ, R14 ;  /* 0x000000ffff027224 */ /* 0x000fce00078e000e */
.L_x_43:
[----:B------:R-:W-:Y:S01]  /*0750*/  IABS R14, R3 ;  /* 0x00000003000e7213 */ /* 0x000fe20000000000 */
[----:B------:R-:W-:Y:S01]  /*0760*/  BSSY.RECONVERGENT B2, `(.L_x_44) ;  /* 0x0000025000027945 */ /* 0x000fe20003800200 */
[----:B------:R-:W-:Y:S02]  /*0770*/  IADD3 R9, PT, PT, R0, 0x1, RZ ;  /* 0x0000000100097810 */ /* 0x000fe40007ffe0ff */
[----:B------:R-:W0:Y:S01]  /*0780*/  I2F.RP R15, R14 ;  /* 0x0000000e000f7306 */ /* 0x000e220000209400 */
[----:B------:R-:W-:Y:S02]  /*0790*/  ISETP.NE.AND P2, PT, R3, RZ, PT ;  /* 0x000000ff0300720c */ /* 0x000fe40003f45270 */
[----:B------:R-:W-:Y:S02]  /*07a0*/  IABS R16, R9 ;  /* 0x0000000900107213 */ /* 0x000fe40000000000 */
[----:B------:R-:W-:-:S03]  /*07b0*/  ISETP.GE.AND P1, PT, R9, RZ, PT ;  /* 0x000000ff0900720c */ /* 0x000fc60003f26270 */
[----:B0-----:R-:W0:Y:S02]  /*07c0*/  MUFU.RCP R15, R15 ;  /* 0x0000000f000f7308 */ /* 0x001e240000001000 */
[----:B0-----:R-:W-:-:S06]  /*07d0*/  VIADD R12, R15, 0xffffffe ;  /* 0x0ffffffe0f0c7836 */ /* 0x001fcc0000000000 */
[----:B------:R0:W1:Y:S02]  /*07e0*/  F2I.FTZ.U32.TRUNC.NTZ R13, R12 ;  /* 0x0000000c000d7305 */ /* 0x000064000021f000 */
[----:B0-----:R-:W-:Y:S02]  /*07f0*/  IMAD.MOV.U32 R12, RZ, RZ, RZ ;  /* 0x000000ffff0c7224 */ /* 0x001fe400078e00ff */
[----:B-1----:R-:W-:-:S04]  /*0800*/  IMAD.MOV R17, RZ, RZ, -R13 ;  /* 0x000000ffff117224 */ /* 0x002fc800078e0a0d */
[----:B------:R-:W-:-:S04]  /*0810*/  IMAD R17, R17, R14, RZ ;  /* 0x0000000e11117224 */ /* 0x000fc800078e02ff */
[----:B------:R-:W-:-:S04]  /*0820*/  IMAD.HI.U32 R17, R13, R17, R12 ;  /* 0x000000110d117227 */ /* 0x000fc800078e000c */
[----:B------:R-:W-:-:S04]  /*0830*/  IMAD.MOV.U32 R13, RZ, RZ, R16 ;  /* 0x000000ffff0d7224 */ /* 0x000fc800078e0010 */
[----:B------:R-:W-:-:S04]  /*0840*/  IMAD.HI.U32 R17, R17, R13, RZ ;  /* 0x0000000d11117227 */ /* 0x000fc800078e00ff */
[----:B------:R-:W-:-:S04]  /*0850*/  IMAD.MOV R17, RZ, RZ, -R17 ;  /* 0x000000ffff117224 */ /* 0x000fc800078e0a11 */
[----:B------:R-:W-:-:S05]  /*0860*/  IMAD R13, R14, R17, R13 ;  /* 0x000000110e0d7224 */ /* 0x000fca00078e020d */
[----:B------:R-:W-:-:S13]  /*0870*/  ISETP.GT.U32.AND P0, PT, R14, R13, PT ;  /* 0x0000000d0e00720c */ /* 0x000fda0003f04070 */
[----:B------:R-:W-:-:S05]  /*0880*/  @!P0 IMAD.IADD R13, R13, 0x1, -R14 ;  /* 0x000000010d0d8824 */ /* 0x000fca00078e0a0e */
[----:B------:R-:W-:-:S13]  /*0890*/  ISETP.GT.U32.AND P0, PT, R14, R13, PT ;  /* 0x0000000d0e00720c */ /* 0x000fda0003f04070 */
[----:B------:R-:W-:-:S04]  /*08a0*/  @!P0 IMAD.IADD R13, R13, 0x1, -R14 ;  /* 0x000000010d0d8824 */ /* 0x000fc800078e0a0e */
[----:B------:R-:W-:-:S04]  /*08b0*/  IMAD.MOV.U32 R9, RZ, RZ, R13 ;  /* 0x000000ffff097224 */ /* 0x000fc800078e000d */
[----:B------:R-:W-:Y:S01]  /*08c0*/  @!P1 IMAD.MOV R9, RZ, RZ, -R9 ;  /* 0x000000ffff099224 */ /* 0x000fe200078e0a09 */
[----:B------:R-:W-:-:S04]  /*08d0*/  @!P2 LOP3.LUT R9, RZ, R3, RZ, 0x33, !PT ;  /* 0x00000003ff09a212 */ /* 0x000fc800078e33ff */
[----:B------:R-:W-:-:S13]  /*08e0*/  ISETP.NE.AND P0, PT, R9, RZ, PT ;  /* 0x000000ff0900720c */ /* 0x000fda0003f05270 */
[----:B------:R-:W-:Y:S05]  /*08f0*/  @P0 BRA `(.L_x_45) ;  /* 0x0000000000180947 */ /* 0x000fea0003800000 */
[----:B------:R-:W-:-:S05]  /*0900*/  MOV R9, 0x4 ;  /* 0x0000000400097802 */ /* 0x000fca0000000f00 */
[----:B------:R1:W-:Y:S01]  /*0910*/  REDG.E.ADD.STRONG.GPU desc[UR4][R6.64], R9 ;  /* 0x000000090600798e */ /* 0x0003e2000c12e104 */
[----:B------:R-:W-:Y:S02]  /*0920*/  IMAD.MOV.U32 R12, RZ, RZ, R8 ;  /* 0x000000ffff0c7224 */ /* 0x000fe400078e0008 */
[----:B------:R-:W-:Y:S02]  /*0930*/  IMAD.MOV.U32 R13, RZ, RZ, R10 ;  /* 0x000000ffff0d7224 */ /* 0x000fe400078e000a */
[----:B------:R-:W-:Y:S01]  /*0940*/  IMAD.MOV.U32 R14, RZ, RZ, R2 ;  /* 0x000000ffff0e7224 */ /* 0x000fe200078e0002 */
[----:B------:R-:W-:Y:S06]  /*0950*/  BRA `(.L_x_46) ;  /* 0x0000000000147947 */ /* 0x000fec0003800000 */
.L_x_45:
[----:B------:R-:W-:-:S05]  /*0960*/  IMAD.MOV.U32 R9, RZ, RZ, 0x1 ;  /* 0x00000001ff097424 */ /* 0x000fca00078e00ff */
[----:B------:R0:W-:Y:S01]  /*0970*/  REDG.E.ADD.STRONG.GPU desc[UR4][R6.64+0x4], R9 ;  /* 0x000004090600798e */ /* 0x0001e2000c12e104 */
[----:B------:R-:W-:Y:S02]  /*0980*/  IMAD.MOV.U32 R12, RZ, RZ, R8 ;  /* 0x000000ffff0c7224 */ /* 0x000fe400078e0008 */
[----:B------:R-:W-:Y:S02]  /*0990*/  IMAD.MOV.U32 R13, RZ, RZ, R10 ;  /* 0x000000ffff0d7224 */ /* 0x000fe400078e000a */
[----:B------:R-:W-:-:S07]  /*09a0*/  IMAD.MOV.U32 R14, RZ, RZ, R2 ;  /* 0x000000ffff0e7224 */ /* 0x000fce00078e0002 */
.L_x_46:
[----:B------:R-:W-:Y:S05]  /*09b0*/  BSYNC.RECONVERGENT B2 ;  /* 0x0000000000027941 */ /* 0x000fea0003800200 */
.L_x_44:
[----:B------:R-:W-:-:S13]  /*09c0*/  ISETP.NE.AND P0, PT, R14, 0x1, PT ;  /* 0x000000010e00780c */ /* 0x000fda0003f05270 */
[----:B------:R-:W-:Y:S05]  /*09d0*/  @P0 BREAK.RELIABLE B0 ;  /* 0x0000000000000942 */ /* 0x000fea0003800100 */
[----:B------:R-:W-:Y:S05]  /*09e0*/  @P0 BRA `(.L_x_47) ;  /* 0x0000000000400947 */ /* 0x000fea0003800000 */
[----:B------:R-:W-:Y:S01]  /*09f0*/  MOV R16, R13 ;  /* 0x0000000d00107202 */ /* 0x000fe20000000f00 */
[----:B------:R-:W-:-:S07]  /*0a00*/  IMAD.MOV.U32 R15, RZ, RZ, R12 ;  /* 0x000000ffff0f7224 */ /* 0x000fce00078e000c */
.L_x_42:
[----:B------:R-:W-:Y:S05]  /*0a10*/  BSYNC.RELIABLE B0 ;  /* 0x0000000000007941 */ /* 0x000fea0003800100 */
.L_x_40:
[----:B------:R-:W-:-:S13]  /*0a20*/  ISETP.GE.AND P0, PT, R0, R3, PT ;  /* 0x000000030000720c */ /* 0x000fda0003f06270 */
[----:B------:R-:W-:Y:S05]  /*0a30*/  @P0 BRA `(.L_x_48) ;  /* 0x0000000000140947 */ /* 0x000fea0003800000 */
[----:B------:R-:W-:-:S05]  /*0a40*/  IMAD.MOV.U32 R5, RZ, RZ, 0x8 ;  /* 0x00000008ff057424 */ /* 0x000fca00078e00ff */
[----:B------:R2:W-:Y:S01]  /*0a50*/  REDG.E.ADD.STRONG.GPU desc[UR4][R6.64], R5 ;  /* 0x000000050600798e */ /* 0x0005e2000c12e104 */
[----:B------:R-:W-:Y:S02]  /*0a60*/  IMAD.MOV.U32 R13, RZ, RZ, R16 ;  /* 0x000000ffff0d7224 */ /* 0x000fe400078e0010 */
[----:B------:R-:W-:Y:S01]  /*0a70*/  IMAD.MOV.U32 R12, RZ, RZ, R15 ;  /* 0x000000ffff0c7224 */ /* 0x000fe200078e000f */
[----:B------:R-:W-:Y:S06]  /*0a80*/  BRA `(.L_x_47) ;  /* 0x0000000000187947 */ /* 0x000fec0003800000 */
.L_x_48:
[----:B01----:R-:W-:Y:S02]  /*0a90*/  IMAD.IADD R9, R0, 0x1, -R3 ;  /* 0x0000000100097824 */ /* 0x003fe400078e0a03 */
[----:B------:R-:W-:Y:S02]  /*0aa0*/  IMAD.MOV.U32 R17, RZ, RZ, 0x2 ;  /* 0x00000002ff117424 */ /* 0x000fe400078e00ff */
[----:B------:R-:W-:-:S05]  /*0ab0*/  IMAD.WIDE R4, R9, 0x4, R4 ;  /* 0x0000000409047825 */ /* 0x000fca00078e0204 */
[----:B------:R3:W-:Y:S01]  /*0ac0*/  REDG.E.ADD.STRONG.GPU desc[UR4][R4.64], R17 ;  /* 0x000000110400798e */ /* 0x0007e2000c12e104 */
[----:B------:R-:W-:Y:S01]  /*0ad0*/  IMAD.MOV.U32 R13, RZ, RZ, R16 ;  /* 0x000000ffff0d7224 */ /* 0x000fe200078e0010 */
[----:B------:R-:W-:-:S07]  /*0ae0*/  MOV R12, R15 ;  /* 0x0000000f000c7202 */ /* 0x000fce0000000f00 */
.L_x_47:
[----:B------:R-:W-:Y:S05]  /*0af0*/  BSYNC.RECONVERGENT B1 ;  /* 0x0000000000017941 */ /* 0x000fea0003800200 */
.L_x_39:
[----:B------:R-:W-:Y:S05]  /*0b00*/  WARPSYNC.ALL ;  /* 0x0000000000007948 */ /* 0x000fea0003800000 */
[----:B------:R-:W-:Y:S01]  /*0b10*/  ISETP.NE.AND P0, PT, R13, 0x1, PT ;  /* 0x000000010d00780c */ /* 0x000fe20003f05270 */
[----:B------:R-:W-:-:S12]  /*0b20*/  BSSY.RECONVERGENT B1, `(.L_x_49) ;  /* 0x0000020000017945 */ /* 0x000fd80003800200 */
[----:B------:R-:W-:Y:S05]  /*0b30*/  @P0 BRA `(.L_x_50) ;  /* 0x0000000000780947 */ /* 0x000fea0003800000 */
[----:B------:R-:W-:Y:S02]  /*0b40*/  IABS R2, R3 ;  /* 0x0000000300027213 */ /* 0x000fe40000000000 */
[----:B------:R-:W-:Y:S02]  /*0b50*/  IABS R10, R0 ;  /* 0x00000000000a7213 */ /* 0x000fe40000000000 */
[----:B------:R-:W4:Y:S01]  /*0b60*/  I2F.RP R8, R2 ;  /* 0x0000000200087306 */ /* 0x000f220000209400 */
[----:B------:R-:W-:Y:S02]  /*0b70*/  ISETP.GE.AND P1, PT, R0, RZ, PT ;  /* 0x000000ff0000720c */ /* 0x000fe40003f26270 */
[----:B------:R-:W-:-:S05]  /*0b80*/  ISETP.NE.AND P2, PT, R3, RZ, PT ;  /* 0x000000ff0300720c */ /* 0x000fca0003f45270 */
[----:B----4-:R-:W3:Y:S02]  /*0b90*/  MUFU.RCP R8, R8 ;  /* 0x0000000800087308 */ /* 0x010ee40000001000 */
[----:B---3--:R-:W-:-:S06]  /*0ba0*/  VIADD R4, R8, 0xffffffe ;  /* 0x0ffffffe08047836 */ /* 0x008fcc0000000000 */
[----:B--2---:R2:W0:Y:S02]  /*0bb0*/  F2I.FTZ.U32.TRUNC.NTZ R5, R4 ;  /* 0x0000000400057305 */ /* 0x004424000021f000 */
[----:B--2---:R-:W-:Y:S02]  /*0bc0*/  IMAD.MOV.U32 R4, RZ, RZ, RZ ;  /* 0x000000ffff047224 */ /* 0x004fe400078e00ff */
[----:B01----:R-:W-:-:S04]  /*0bd0*/  IMAD.MOV R9, RZ, RZ, -R5 ;  /* 0x000000ffff097224 */ /* 0x003fc800078e0a05 */
        /* <DEDUP_REMOVED lines=9> */
[----:B------:R-:W-:-:S05]  /*0c70*/  @!P0 IMAD.IADD R5, R5, 0x1, -R2 ;  /* 0x0000000105058824 */ /* 0x000fca00078e0a02 */
[----:B------:R-:W-:-:S05]  /*0c80*/  MOV R2, R5 ;  /* 0x0000000500027202 */ /* 0x000fca0000000f00 */
[----:B------:R-:W-:Y:S01]  /*0c90*/  @!P1 IMAD.MOV R2, RZ, RZ, -R2 ;  /* 0x000000ffff029224 */ /* 0x000fe200078e0a02 */
[----:B------:R-:W-:-:S04]  /*0ca0*/  @!P2 LOP3.LUT R2, RZ, R3, RZ, 0x33, !PT ;  /* 0x00000003ff02a212 */ /* 0x000fc800078e33ff */
[----:B------:R-:W-:-:S13]  /*0cb0*/  ISETP.NE.AND P0, PT, R2, RZ, PT ;  /* 0x000000ff0200720c */ /* 0x000fda0003f05270 */
[----:B------:R-:W-:Y:S05]  /*0cc0*/  @P0 BRA `(.L_x_51) ;  /* 0x00000000000c0947 */ /* 0x000fea0003800000 */
[----:B------:R-:W-:-:S05]  /*0cd0*/  IMAD.MOV.U32 R5, RZ, RZ, 0x1 ;  /* 0x00000001ff057424 */ /* 0x000fca00078e00ff */
[----:B------:R0:W-:Y:S01]  /*0ce0*/  REDG.E.ADD.STRONG.GPU desc[UR4][R6.64], R5 ;  /* 0x000000050600798e */ /* 0x0001e2000c12e104 */
[----:B------:R-:W-:Y:S05]  /*0cf0*/  BRA `(.L_x_50) ;  /* 0x0000000000087947 */ /* 0x000fea0003800000 */
.L_x_51:
[----:B------:R-:W-:-:S05]  /*0d00*/  IMAD.MOV.U32 R5, RZ, RZ, 0x4 ;  /* 0x00000004ff057424 */ /* 0x000fca00078e00ff */
[----:B------:R4:W-:Y:S02]  /*0d10*/  REDG.E.ADD.STRONG.GPU desc[UR4][R6.64+-0x4], R5 ;  /* 0xfffffc050600798e */ /* 0x0009e4000c12e104 */
.L_x_50:
[----:B------:R-:W-:Y:S05]  /*0d20*/  BSYNC.RECONVERGENT B1 ;  /* 0x0000000000017941 */ /* 0x000fea0003800200 */
.L_x_49:
[----:B------:R-:W-:-:S13]  /*0d30*/  ISETP.NE.AND P0, PT, R12, 0x1, PT ;  /* 0x000000010c00780c */ /* 0x000fda0003f05270 */
[----:B------:R-:W-:Y:S05]  /*0d40*/  @P0 EXIT ;  /* 0x000000000000094d */ /* 0x000fea0003800000 */
[----:B------:R-:W-:-:S13]  /*0d50*/  ISETP.GE.AND P0, PT, R0, R11, PT ;  /* 0x0000000b0000720c */ /* 0x000fda0003f06270 */
[----:B------:R-:W-:Y:S05]  /*0d60*/  @!P0 BRA `(.L_x_52) ;  /* 0x00000000000c8947 */ /* 0x000fea0003800000 */
[----:B------:R-:W-:-:S05]  /*0d70*/  IMAD.MOV.U32 R3, RZ, RZ, 0x2 ;  /* 0x00000002ff037424 */ /* 0x000fca00078e00ff */
[----:B------:R-:W-:Y:S01]  /*0d80*/  REDG.E.ADD.STRONG.GPU desc[UR4][R6.64], R3 ;  /* 0x000000030600798e */ /* 0x000fe2000c12e104 */
[----:B------:R-:W-:Y:S05]  /*0d90*/  EXIT ;  /* 0x000000000000794d */ /* 0x000fea0003800000 */
.L_x_52:
[----:B012-4-:R-:W-:-:S04]  /*0da0*/  IMAD.WIDE R6, R3, 0x4, R6 ;  /* 0x0000000403067825 */ /* 0x017fc800078e0206 */
[----:B------:R-:W-:-:S05]  /*0db0*/  IMAD.MOV.U32 R3, RZ, RZ, 0x8 ;  /* 0x00000008ff037424 */ /* 0x000fca00078e00ff */
[----:B------:R-:W-:Y:S01]  /*0dc0*/  REDG.E.ADD.STRONG.GPU desc[UR4][R6.64], R3 ;  /* 0x000000030600798e */ /* 0x000fe2000c12e104 */
[----:B------:R-:W-:Y:S05]  /*0dd0*/  EXIT ;  /* 0x000000000000794d */ /* 0x000fea0003800000 */
.L_x_53:
        /* <DEDUP_REMOVED lines=10> */
.L_x_56:


//--------------------- .nv.global.init           --------------------------
	.section	.nv.global.init,"aw",@progbits
.nv.global.init:
	.type		$str$1,@object
	.size		$str$1,($str - $str$1)
$str$1:
        /*0000*/ 	.byte	0x0a, 0x00
	.type		$str,@object
	.size		$str,(.L_0 - $str)
$str:
        /*0002*/ 	.byte	0x25, 0x64, 0x20, 0x00
.L_0:


//--------------------- .nv.shared.reserved.0     --------------------------
	.section	.nv.shared.reserved.0,"aw",@nobits
	.weak		__nv_reservedSMEM_offset_0_alias
	.size		__nv_reservedSMEM_offset_0_alias, 0, 64
	.other		__nv_reservedSMEM_offset_0_alias,@"STO_CUDA_RESERVED_SHARED STV_DEFAULT"
__nv_reservedSMEM_offset_0_alias:
	.zero		0
	.zero		64


//--------------------- .nv.constant0._Z14thirdFinalStepPiS_ii --------------------------
	.section	.nv.constant0._Z14thirdFinalStepPiS_ii,"a",@progbits
	.sectionflags	@""
	.align	4
.nv.constant0._Z14thirdFinalStepPiS_ii:
	.zero		920


//--------------------- .nv.constant0._Z5printPiii --------------------------
	.section	.nv.constant0._Z5printPiii,"a",@progbits
	.sectionflags	@""
	.align	4
.nv.constant0._Z5printPiii:
	.zero		912


//--------------------- .nv.constant0._Z14thirdCollisionPiS_ii --------------------------
	.section	.nv.constant0._Z14thirdCollisionPiS_ii,"a",@progbits
	.sectionflags	@""
	.align	4
.nv.constant0._Z14thirdCollisionPiS_ii:
	.zero		920


//--------------------- SYMBOLS --------------------------

	.type		.nv.reservedSmem.offset0,@object
	.size		.nv.reservedSmem.offset0,0x4
	.type		vprintf,@function
